//
// Generated by NVIDIA NVVM Compiler
//
// Compiler Build ID: CL-36424714
// Cuda compilation tools, release 13.0, V13.0.88
// Based on NVVM 20.0.0
//

.version 9.0
.target sm_100
.address_size 64

	// .globl	_Z15row_with_stridePKmS0_PKdS2_PdmS0_

.visible .entry _Z15row_with_stridePKmS0_PKdS2_PdmS0_(
	.param .u64 .ptr .align 1 _Z15row_with_stridePKmS0_PKdS2_PdmS0__param_0,
	.param .u64 .ptr .align 1 _Z15row_with_stridePKmS0_PKdS2_PdmS0__param_1,
	.param .u64 .ptr .align 1 _Z15row_with_stridePKmS0_PKdS2_PdmS0__param_2,
	.param .u64 .ptr .align 1 _Z15row_with_stridePKmS0_PKdS2_PdmS0__param_3,
	.param .u64 .ptr .align 1 _Z15row_with_stridePKmS0_PKdS2_PdmS0__param_4,
	.param .u64 _Z15row_with_stridePKmS0_PKdS2_PdmS0__param_5,
	.param .u64 .ptr .align 1 _Z15row_with_stridePKmS0_PKdS2_PdmS0__param_6
)
{
	.reg .pred 	%p<11>;
	.reg .b32 	%r<5>;
	.reg .b64 	%rd<163>;
	.reg .b64 	%fd<112>;

	ld.param.u64 	%rd41, [_Z15row_with_stridePKmS0_PKdS2_PdmS0__param_1];
	ld.param.u64 	%rd42, [_Z15row_with_stridePKmS0_PKdS2_PdmS0__param_2];
	ld.param.u64 	%rd43, [_Z15row_with_stridePKmS0_PKdS2_PdmS0__param_3];
	ld.param.u64 	%rd39, [_Z15row_with_stridePKmS0_PKdS2_PdmS0__param_4];
	ld.param.u64 	%rd44, [_Z15row_with_stridePKmS0_PKdS2_PdmS0__param_5];
	ld.param.u64 	%rd40, [_Z15row_with_stridePKmS0_PKdS2_PdmS0__param_6];
	cvta.to.global.u64 	%rd1, %rd43;
	cvta.to.global.u64 	%rd2, %rd41;
	cvta.to.global.u64 	%rd3, %rd42;
	mov.u32 	%r1, %ntid.x;
	mov.u32 	%r2, %ctaid.x;
	mov.u32 	%r3, %tid.x;
	mad.lo.s32 	%r4, %r1, %r2, %r3;
	cvt.u64.u32 	%rd4, %r4;
	shr.u64 	%rd5, %rd4, 5;
	setp.ge.u64 	%p1, %rd5, %rd44;
	@%p1 bra 	$L__BB0_15;
	cvta.to.global.u64 	%rd45, %rd40;
	and.b64  	%rd6, %rd4, 31;
	shl.b64 	%rd46, %rd5, 3;
	add.s64 	%rd47, %rd45, %rd46;
	ld.global.u64 	%rd7, [%rd47];
	add.s64 	%rd157, %rd7, %rd6;
	ld.global.u64 	%rd9, [%rd47+8];
	setp.ge.u64 	%p2, %rd157, %rd9;
	mov.f64 	%fd111, 0d0000000000000000;
	@%p2 bra 	$L__BB0_14;
	add.s64 	%rd48, %rd157, 32;
	max.u64 	%rd49, %rd9, %rd48;
	not.b64 	%rd50, %rd7;
	add.s64 	%rd51, %rd49, %rd50;
	sub.s64 	%rd52, %rd51, %rd6;
	shr.u64 	%rd53, %rd52, 5;
	add.s64 	%rd10, %rd53, 1;
	and.b64  	%rd11, %rd10, 15;
	setp.lt.u64 	%p3, %rd52, 480;
	mov.f64 	%fd111, 0d0000000000000000;
	@%p3 bra 	$L__BB0_5;
	and.b64  	%rd155, %rd10, 1152921504606846960;
	shl.b64 	%rd54, %rd157, 3;
	add.s64 	%rd55, %rd54, 2048;
	add.s64 	%rd154, %rd3, %rd55;
	add.s64 	%rd153, %rd2, %rd55;
	mov.f64 	%fd111, 0d0000000000000000;
$L__BB0_4:
	.pragma "nounroll";
	ld.global.f64 	%fd18, [%rd154+-2048];
	ld.global.u64 	%rd56, [%rd153+-2048];
	shl.b64 	%rd57, %rd56, 3;
	add.s64 	%rd58, %rd1, %rd57;
	ld.global.f64 	%fd19, [%rd58];
	fma.rn.f64 	%fd20, %fd18, %fd19, %fd111;
	ld.global.f64 	%fd21, [%rd154+-1792];
	ld.global.u64 	%rd59, [%rd153+-1792];
	shl.b64 	%rd60, %rd59, 3;
	add.s64 	%rd61, %rd1, %rd60;
	ld.global.f64 	%fd22, [%rd61];
	fma.rn.f64 	%fd23, %fd21, %fd22, %fd20;
	ld.global.f64 	%fd24, [%rd154+-1536];
	ld.global.u64 	%rd62, [%rd153+-1536];
	shl.b64 	%rd63, %rd62, 3;
	add.s64 	%rd64, %rd1, %rd63;
	ld.global.f64 	%fd25, [%rd64];
	fma.rn.f64 	%fd26, %fd24, %fd25, %fd23;
	ld.global.f64 	%fd27, [%rd154+-1280];
	ld.global.u64 	%rd65, [%rd153+-1280];
	shl.b64 	%rd66, %rd65, 3;
	add.s64 	%rd67, %rd1, %rd66;
	ld.global.f64 	%fd28, [%rd67];
	fma.rn.f64 	%fd29, %fd27, %fd28, %fd26;
	ld.global.f64 	%fd30, [%rd154+-1024];
	ld.global.u64 	%rd68, [%rd153+-1024];
	shl.b64 	%rd69, %rd68, 3;
	add.s64 	%rd70, %rd1, %rd69;
	ld.global.f64 	%fd31, [%rd70];
	fma.rn.f64 	%fd32, %fd30, %fd31, %fd29;
	ld.global.f64 	%fd33, [%rd154+-768];
	ld.global.u64 	%rd71, [%rd153+-768];
	shl.b64 	%rd72, %rd71, 3;
	add.s64 	%rd73, %rd1, %rd72;
	ld.global.f64 	%fd34, [%rd73];
	fma.rn.f64 	%fd35, %fd33, %fd34, %fd32;
	ld.global.f64 	%fd36, [%rd154+-512];
	ld.global.u64 	%rd74, [%rd153+-512];
	shl.b64 	%rd75, %rd74, 3;
	add.s64 	%rd76, %rd1, %rd75;
	ld.global.f64 	%fd37, [%rd76];
	fma.rn.f64 	%fd38, %fd36, %fd37, %fd35;
	ld.global.f64 	%fd39, [%rd154+-256];
	ld.global.u64 	%rd77, [%rd153+-256];
	shl.b64 	%rd78, %rd77, 3;
	add.s64 	%rd79, %rd1, %rd78;
	ld.global.f64 	%fd40, [%rd79];
	fma.rn.f64 	%fd41, %fd39, %fd40, %fd38;
	ld.global.f64 	%fd42, [%rd154];
	ld.global.u64 	%rd80, [%rd153];
	shl.b64 	%rd81, %rd80, 3;
	add.s64 	%rd82, %rd1, %rd81;
	ld.global.f64 	%fd43, [%rd82];
	fma.rn.f64 	%fd44, %fd42, %fd43, %fd41;
	ld.global.f64 	%fd45, [%rd154+256];
	ld.global.u64 	%rd83, [%rd153+256];
	shl.b64 	%rd84, %rd83, 3;
	add.s64 	%rd85, %rd1, %rd84;
	ld.global.f64 	%fd46, [%rd85];
	fma.rn.f64 	%fd47, %fd45, %fd46, %fd44;
	ld.global.f64 	%fd48, [%rd154+512];
	ld.global.u64 	%rd86, [%rd153+512];
	shl.b64 	%rd87, %rd86, 3;
	add.s64 	%rd88, %rd1, %rd87;
	ld.global.f64 	%fd49, [%rd88];
	fma.rn.f64 	%fd50, %fd48, %fd49, %fd47;
	ld.global.f64 	%fd51, [%rd154+768];
	ld.global.u64 	%rd89, [%rd153+768];
	shl.b64 	%rd90, %rd89, 3;
	add.s64 	%rd91, %rd1, %rd90;
	ld.global.f64 	%fd52, [%rd91];
	fma.rn.f64 	%fd53, %fd51, %fd52, %fd50;
	ld.global.f64 	%fd54, [%rd154+1024];
	ld.global.u64 	%rd92, [%rd153+1024];
	shl.b64 	%rd93, %rd92, 3;
	add.s64 	%rd94, %rd1, %rd93;
	ld.global.f64 	%fd55, [%rd94];
	fma.rn.f64 	%fd56, %fd54, %fd55, %fd53;
	ld.global.f64 	%fd57, [%rd154+1280];
	ld.global.u64 	%rd95, [%rd153+1280];
	shl.b64 	%rd96, %rd95, 3;
	add.s64 	%rd97, %rd1, %rd96;
	ld.global.f64 	%fd58, [%rd97];
	fma.rn.f64 	%fd59, %fd57, %fd58, %fd56;
	ld.global.f64 	%fd60, [%rd154+1536];
	ld.global.u64 	%rd98, [%rd153+1536];
	shl.b64 	%rd99, %rd98, 3;
	add.s64 	%rd100, %rd1, %rd99;
	ld.global.f64 	%fd61, [%rd100];
	fma.rn.f64 	%fd62, %fd60, %fd61, %fd59;
	ld.global.f64 	%fd63, [%rd154+1792];
	ld.global.u64 	%rd101, [%rd153+1792];
	shl.b64 	%rd102, %rd101, 3;
	add.s64 	%rd103, %rd1, %rd102;
	ld.global.f64 	%fd64, [%rd103];
	fma.rn.f64 	%fd111, %fd63, %fd64, %fd62;
	add.s64 	%rd157, %rd157, 512;
	add.s64 	%rd155, %rd155, -16;
	add.s64 	%rd154, %rd154, 4096;
	add.s64 	%rd153, %rd153, 4096;
	setp.ne.s64 	%p4, %rd155, 0;
	@%p4 bra 	$L__BB0_4;
$L__BB0_5:
	setp.eq.s64 	%p5, %rd11, 0;
	@%p5 bra 	$L__BB0_14;
	and.b64  	%rd24, %rd10, 7;
	setp.lt.u64 	%p6, %rd11, 8;
	@%p6 bra 	$L__BB0_8;
	shl.b64 	%rd104, %rd157, 3;
	add.s64 	%rd105, %rd3, %rd104;
	ld.global.f64 	%fd66, [%rd105];
	add.s64 	%rd106, %rd2, %rd104;
	ld.global.u64 	%rd107, [%rd106];
	shl.b64 	%rd108, %rd107, 3;
	add.s64 	%rd109, %rd1, %rd108;
	ld.global.f64 	%fd67, [%rd109];
	fma.rn.f64 	%fd68, %fd66, %fd67, %fd111;
	ld.global.f64 	%fd69, [%rd105+256];
	ld.global.u64 	%rd110, [%rd106+256];
	shl.b64 	%rd111, %rd110, 3;
	add.s64 	%rd112, %rd1, %rd111;
	ld.global.f64 	%fd70, [%rd112];
	fma.rn.f64 	%fd71, %fd69, %fd70, %fd68;
	ld.global.f64 	%fd72, [%rd105+512];
	ld.global.u64 	%rd113, [%rd106+512];
	shl.b64 	%rd114, %rd113, 3;
	add.s64 	%rd115, %rd1, %rd114;
	ld.global.f64 	%fd73, [%rd115];
	fma.rn.f64 	%fd74, %fd72, %fd73, %fd71;
	ld.global.f64 	%fd75, [%rd105+768];
	ld.global.u64 	%rd116, [%rd106+768];
	shl.b64 	%rd117, %rd116, 3;
	add.s64 	%rd118, %rd1, %rd117;
	ld.global.f64 	%fd76, [%rd118];
	fma.rn.f64 	%fd77, %fd75, %fd76, %fd74;
	ld.global.f64 	%fd78, [%rd105+1024];
	ld.global.u64 	%rd119, [%rd106+1024];
	shl.b64 	%rd120, %rd119, 3;
	add.s64 	%rd121, %rd1, %rd120;
	ld.global.f64 	%fd79, [%rd121];
	fma.rn.f64 	%fd80, %fd78, %fd79, %fd77;
	ld.global.f64 	%fd81, [%rd105+1280];
	ld.global.u64 	%rd122, [%rd106+1280];
	shl.b64 	%rd123, %rd122, 3;
	add.s64 	%rd124, %rd1, %rd123;
	ld.global.f64 	%fd82, [%rd124];
	fma.rn.f64 	%fd83, %fd81, %fd82, %fd80;
	ld.global.f64 	%fd84, [%rd105+1536];
	ld.global.u64 	%rd125, [%rd106+1536];
	shl.b64 	%rd126, %rd125, 3;
	add.s64 	%rd127, %rd1, %rd126;
	ld.global.f64 	%fd85, [%rd127];
	fma.rn.f64 	%fd86, %fd84, %fd85, %fd83;
	ld.global.f64 	%fd87, [%rd105+1792];
	ld.global.u64 	%rd128, [%rd106+1792];
	shl.b64 	%rd129, %rd128, 3;
	add.s64 	%rd130, %rd1, %rd129;
	ld.global.f64 	%fd88, [%rd130];
	fma.rn.f64 	%fd111, %fd87, %fd88, %fd86;
	add.s64 	%rd157, %rd157, 256;
$L__BB0_8:
	setp.eq.s64 	%p7, %rd24, 0;
	@%p7 bra 	$L__BB0_14;
	and.b64  	%rd27, %rd10, 3;
	setp.lt.u64 	%p8, %rd24, 4;
	@%p8 bra 	$L__BB0_11;
	shl.b64 	%rd131, %rd157, 3;
	add.s64 	%rd132, %rd3, %rd131;
	ld.global.f64 	%fd90, [%rd132];
	add.s64 	%rd133, %rd2, %rd131;
	ld.global.u64 	%rd134, [%rd133];
	shl.b64 	%rd135, %rd134, 3;
	add.s64 	%rd136, %rd1, %rd135;
	ld.global.f64 	%fd91, [%rd136];
	fma.rn.f64 	%fd92, %fd90, %fd91, %fd111;
	ld.global.f64 	%fd93, [%rd132+256];
	ld.global.u64 	%rd137, [%rd133+256];
	shl.b64 	%rd138, %rd137, 3;
	add.s64 	%rd139, %rd1, %rd138;
	ld.global.f64 	%fd94, [%rd139];
	fma.rn.f64 	%fd95, %fd93, %fd94, %fd92;
	ld.global.f64 	%fd96, [%rd132+512];
	ld.global.u64 	%rd140, [%rd133+512];
	shl.b64 	%rd141, %rd140, 3;
	add.s64 	%rd142, %rd1, %rd141;
	ld.global.f64 	%fd97, [%rd142];
	fma.rn.f64 	%fd98, %fd96, %fd97, %fd95;
	ld.global.f64 	%fd99, [%rd132+768];
	ld.global.u64 	%rd143, [%rd133+768];
	shl.b64 	%rd144, %rd143, 3;
	add.s64 	%rd145, %rd1, %rd144;
	ld.global.f64 	%fd100, [%rd145];
	fma.rn.f64 	%fd111, %fd99, %fd100, %fd98;
	add.s64 	%rd157, %rd157, 128;
$L__BB0_11:
	setp.eq.s64 	%p9, %rd27, 0;
	@%p9 bra 	$L__BB0_14;
	shl.b64 	%rd146, %rd157, 3;
	add.s64 	%rd162, %rd2, %rd146;
	add.s64 	%rd161, %rd3, %rd146;
	neg.s64 	%rd160, %rd27;
$L__BB0_13:
	.pragma "nounroll";
	ld.global.f64 	%fd101, [%rd161];
	ld.global.u64 	%rd147, [%rd162];
	shl.b64 	%rd148, %rd147, 3;
	add.s64 	%rd149, %rd1, %rd148;
	ld.global.f64 	%fd102, [%rd149];
	fma.rn.f64 	%fd111, %fd101, %fd102, %fd111;
	add.s64 	%rd162, %rd162, 256;
	add.s64 	%rd161, %rd161, 256;
	add.s64 	%rd160, %rd160, 1;
	setp.ne.s64 	%p10, %rd160, 0;
	@%p10 bra 	$L__BB0_13;
$L__BB0_14:
	cvta.to.global.u64 	%rd150, %rd39;
	add.s64 	%rd152, %rd150, %rd46;
	st.global.f64 	[%rd152], %fd111;
$L__BB0_15:
	ret;

}
	// .globl	_Z19row_with_sequentialPKmS0_PKdS2_PdmS0_
.visible .entry _Z19row_with_sequentialPKmS0_PKdS2_PdmS0_(
	.param .u64 .ptr .align 1 _Z19row_with_sequentialPKmS0_PKdS2_PdmS0__param_0,
	.param .u64 .ptr .align 1 _Z19row_with_sequentialPKmS0_PKdS2_PdmS0__param_1,
	.param .u64 .ptr .align 1 _Z19row_with_sequentialPKmS0_PKdS2_PdmS0__param_2,
	.param .u64 .ptr .align 1 _Z19row_with_sequentialPKmS0_PKdS2_PdmS0__param_3,
	.param .u64 .ptr .align 1 _Z19row_with_sequentialPKmS0_PKdS2_PdmS0__param_4,
	.param .u64 _Z19row_with_sequentialPKmS0_PKdS2_PdmS0__param_5,
	.param .u64 .ptr .align 1 _Z19row_with_sequentialPKmS0_PKdS2_PdmS0__param_6
)
{
	.reg .pred 	%p<13>;
	.reg .b32 	%r<5>;
	.reg .b64 	%rd<171>;
	.reg .b64 	%fd<114>;

	ld.param.u64 	%rd41, [_Z19row_with_sequentialPKmS0_PKdS2_PdmS0__param_1];
	ld.param.u64 	%rd42, [_Z19row_with_sequentialPKmS0_PKdS2_PdmS0__param_2];
	ld.param.u64 	%rd43, [_Z19row_with_sequentialPKmS0_PKdS2_PdmS0__param_3];
	ld.param.u64 	%rd40, [_Z19row_with_sequentialPKmS0_PKdS2_PdmS0__param_4];
	ld.param.u64 	%rd44, [_Z19row_with_sequentialPKmS0_PKdS2_PdmS0__param_5];
	ld.param.u64 	%rd45, [_Z19row_with_sequentialPKmS0_PKdS2_PdmS0__param_6];
	cvta.to.global.u64 	%rd1, %rd43;
	cvta.to.global.u64 	%rd2, %rd41;
	cvta.to.global.u64 	%rd3, %rd42;
	cvta.to.global.u64 	%rd46, %rd45;
	mov.u32 	%r1, %ntid.x;
	mov.u32 	%r2, %ctaid.x;
	mov.u32 	%r3, %tid.x;
	mad.lo.s32 	%r4, %r1, %r2, %r3;
	cvt.u64.u32 	%rd47, %r4;
	and.b64  	%rd4, %rd47, 31;
	shr.u64 	%rd5, %rd47, 5;
	shl.b64 	%rd48, %rd5, 3;
	add.s64 	%rd49, %rd46, %rd48;
	ld.global.u64 	%rd50, [%rd49+8];
	ld.global.u64 	%rd6, [%rd49];
	sub.s64 	%rd51, %rd50, %rd6;
	setp.ge.u64 	%p1, %rd5, %rd44;
	setp.ge.u64 	%p2, %rd4, %rd51;
	or.pred  	%p3, %p1, %p2;
	@%p3 bra 	$L__BB1_15;
	shr.u64 	%rd52, %rd51, 5;
	mad.lo.s64 	%rd8, %rd4, %rd52, %rd4;
	add.s64 	%rd165, %rd6, %rd8;
	add.s64 	%rd53, %rd52, %rd165;
	add.s64 	%rd10, %rd53, 1;
	mov.f64 	%fd113, 0d0000000000000000;
	max.u64 	%rd54, %rd10, %rd51;
	setp.le.u64 	%p4, %rd54, %rd165;
	@%p4 bra 	$L__BB1_14;
	max.u64 	%rd55, %rd51, %rd10;
	add.s64 	%rd56, %rd165, 1;
	max.u64 	%rd57, %rd55, %rd56;
	sub.s64 	%rd11, %rd57, %rd165;
	and.b64  	%rd12, %rd11, 15;
	sub.s64 	%rd58, %rd8, %rd57;
	add.s64 	%rd59, %rd58, %rd6;
	setp.gt.u64 	%p5, %rd59, -16;
	mov.f64 	%fd113, 0d0000000000000000;
	@%p5 bra 	$L__BB1_5;
	and.b64  	%rd163, %rd11, -16;
	shl.b64 	%rd60, %rd8, 3;
	shl.b64 	%rd61, %rd6, 3;
	add.s64 	%rd62, %rd60, %rd61;
	add.s64 	%rd63, %rd62, 64;
	add.s64 	%rd162, %rd2, %rd63;
	add.s64 	%rd161, %rd3, %rd63;
	mov.f64 	%fd113, 0d0000000000000000;
$L__BB1_4:
	.pragma "nounroll";
	ld.global.f64 	%fd18, [%rd161+-64];
	ld.global.u64 	%rd64, [%rd162+-64];
	shl.b64 	%rd65, %rd64, 3;
	add.s64 	%rd66, %rd1, %rd65;
	ld.global.f64 	%fd19, [%rd66];
	fma.rn.f64 	%fd20, %fd18, %fd19, %fd113;
	ld.global.f64 	%fd21, [%rd161+-56];
	ld.global.u64 	%rd67, [%rd162+-56];
	shl.b64 	%rd68, %rd67, 3;
	add.s64 	%rd69, %rd1, %rd68;
	ld.global.f64 	%fd22, [%rd69];
	fma.rn.f64 	%fd23, %fd21, %fd22, %fd20;
	ld.global.f64 	%fd24, [%rd161+-48];
	ld.global.u64 	%rd70, [%rd162+-48];
	shl.b64 	%rd71, %rd70, 3;
	add.s64 	%rd72, %rd1, %rd71;
	ld.global.f64 	%fd25, [%rd72];
	fma.rn.f64 	%fd26, %fd24, %fd25, %fd23;
	ld.global.f64 	%fd27, [%rd161+-40];
	ld.global.u64 	%rd73, [%rd162+-40];
	shl.b64 	%rd74, %rd73, 3;
	add.s64 	%rd75, %rd1, %rd74;
	ld.global.f64 	%fd28, [%rd75];
	fma.rn.f64 	%fd29, %fd27, %fd28, %fd26;
	ld.global.f64 	%fd30, [%rd161+-32];
	ld.global.u64 	%rd76, [%rd162+-32];
	shl.b64 	%rd77, %rd76, 3;
	add.s64 	%rd78, %rd1, %rd77;
	ld.global.f64 	%fd31, [%rd78];
	fma.rn.f64 	%fd32, %fd30, %fd31, %fd29;
	ld.global.f64 	%fd33, [%rd161+-24];
	ld.global.u64 	%rd79, [%rd162+-24];
	shl.b64 	%rd80, %rd79, 3;
	add.s64 	%rd81, %rd1, %rd80;
	ld.global.f64 	%fd34, [%rd81];
	fma.rn.f64 	%fd35, %fd33, %fd34, %fd32;
	ld.global.f64 	%fd36, [%rd161+-16];
	ld.global.u64 	%rd82, [%rd162+-16];
	shl.b64 	%rd83, %rd82, 3;
	add.s64 	%rd84, %rd1, %rd83;
	ld.global.f64 	%fd37, [%rd84];
	fma.rn.f64 	%fd38, %fd36, %fd37, %fd35;
	ld.global.f64 	%fd39, [%rd161+-8];
	ld.global.u64 	%rd85, [%rd162+-8];
	shl.b64 	%rd86, %rd85, 3;
	add.s64 	%rd87, %rd1, %rd86;
	ld.global.f64 	%fd40, [%rd87];
	fma.rn.f64 	%fd41, %fd39, %fd40, %fd38;
	ld.global.f64 	%fd42, [%rd161];
	ld.global.u64 	%rd88, [%rd162];
	shl.b64 	%rd89, %rd88, 3;
	add.s64 	%rd90, %rd1, %rd89;
	ld.global.f64 	%fd43, [%rd90];
	fma.rn.f64 	%fd44, %fd42, %fd43, %fd41;
	ld.global.f64 	%fd45, [%rd161+8];
	ld.global.u64 	%rd91, [%rd162+8];
	shl.b64 	%rd92, %rd91, 3;
	add.s64 	%rd93, %rd1, %rd92;
	ld.global.f64 	%fd46, [%rd93];
	fma.rn.f64 	%fd47, %fd45, %fd46, %fd44;
	ld.global.f64 	%fd48, [%rd161+16];
	ld.global.u64 	%rd94, [%rd162+16];
	shl.b64 	%rd95, %rd94, 3;
	add.s64 	%rd96, %rd1, %rd95;
	ld.global.f64 	%fd49, [%rd96];
	fma.rn.f64 	%fd50, %fd48, %fd49, %fd47;
	ld.global.f64 	%fd51, [%rd161+24];
	ld.global.u64 	%rd97, [%rd162+24];
	shl.b64 	%rd98, %rd97, 3;
	add.s64 	%rd99, %rd1, %rd98;
	ld.global.f64 	%fd52, [%rd99];
	fma.rn.f64 	%fd53, %fd51, %fd52, %fd50;
	ld.global.f64 	%fd54, [%rd161+32];
	ld.global.u64 	%rd100, [%rd162+32];
	shl.b64 	%rd101, %rd100, 3;
	add.s64 	%rd102, %rd1, %rd101;
	ld.global.f64 	%fd55, [%rd102];
	fma.rn.f64 	%fd56, %fd54, %fd55, %fd53;
	ld.global.f64 	%fd57, [%rd161+40];
	ld.global.u64 	%rd103, [%rd162+40];
	shl.b64 	%rd104, %rd103, 3;
	add.s64 	%rd105, %rd1, %rd104;
	ld.global.f64 	%fd58, [%rd105];
	fma.rn.f64 	%fd59, %fd57, %fd58, %fd56;
	ld.global.f64 	%fd60, [%rd161+48];
	ld.global.u64 	%rd106, [%rd162+48];
	shl.b64 	%rd107, %rd106, 3;
	add.s64 	%rd108, %rd1, %rd107;
	ld.global.f64 	%fd61, [%rd108];
	fma.rn.f64 	%fd62, %fd60, %fd61, %fd59;
	ld.global.f64 	%fd63, [%rd161+56];
	ld.global.u64 	%rd109, [%rd162+56];
	shl.b64 	%rd110, %rd109, 3;
	add.s64 	%rd111, %rd1, %rd110;
	ld.global.f64 	%fd64, [%rd111];
	fma.rn.f64 	%fd113, %fd63, %fd64, %fd62;
	add.s64 	%rd165, %rd165, 16;
	add.s64 	%rd163, %rd163, -16;
	add.s64 	%rd162, %rd162, 128;
	add.s64 	%rd161, %rd161, 128;
	setp.ne.s64 	%p6, %rd163, 0;
	@%p6 bra 	$L__BB1_4;
$L__BB1_5:
	setp.eq.s64 	%p7, %rd12, 0;
	@%p7 bra 	$L__BB1_14;
	and.b64  	%rd25, %rd11, 7;
	setp.lt.u64 	%p8, %rd12, 8;
	@%p8 bra 	$L__BB1_8;
	shl.b64 	%rd112, %rd165, 3;
	add.s64 	%rd113, %rd3, %rd112;
	ld.global.f64 	%fd66, [%rd113];
	add.s64 	%rd114, %rd2, %rd112;
	ld.global.u64 	%rd115, [%rd114];
	shl.b64 	%rd116, %rd115, 3;
	add.s64 	%rd117, %rd1, %rd116;
	ld.global.f64 	%fd67, [%rd117];
	fma.rn.f64 	%fd68, %fd66, %fd67, %fd113;
	ld.global.f64 	%fd69, [%rd113+8];
	ld.global.u64 	%rd118, [%rd114+8];
	shl.b64 	%rd119, %rd118, 3;
	add.s64 	%rd120, %rd1, %rd119;
	ld.global.f64 	%fd70, [%rd120];
	fma.rn.f64 	%fd71, %fd69, %fd70, %fd68;
	ld.global.f64 	%fd72, [%rd113+16];
	ld.global.u64 	%rd121, [%rd114+16];
	shl.b64 	%rd122, %rd121, 3;
	add.s64 	%rd123, %rd1, %rd122;
	ld.global.f64 	%fd73, [%rd123];
	fma.rn.f64 	%fd74, %fd72, %fd73, %fd71;
	ld.global.f64 	%fd75, [%rd113+24];
	ld.global.u64 	%rd124, [%rd114+24];
	shl.b64 	%rd125, %rd124, 3;
	add.s64 	%rd126, %rd1, %rd125;
	ld.global.f64 	%fd76, [%rd126];
	fma.rn.f64 	%fd77, %fd75, %fd76, %fd74;
	ld.global.f64 	%fd78, [%rd113+32];
	ld.global.u64 	%rd127, [%rd114+32];
	shl.b64 	%rd128, %rd127, 3;
	add.s64 	%rd129, %rd1, %rd128;
	ld.global.f64 	%fd79, [%rd129];
	fma.rn.f64 	%fd80, %fd78, %fd79, %fd77;
	ld.global.f64 	%fd81, [%rd113+40];
	ld.global.u64 	%rd130, [%rd114+40];
	shl.b64 	%rd131, %rd130, 3;
	add.s64 	%rd132, %rd1, %rd131;
	ld.global.f64 	%fd82, [%rd132];
	fma.rn.f64 	%fd83, %fd81, %fd82, %fd80;
	ld.global.f64 	%fd84, [%rd113+48];
	ld.global.u64 	%rd133, [%rd114+48];
	shl.b64 	%rd134, %rd133, 3;
	add.s64 	%rd135, %rd1, %rd134;
	ld.global.f64 	%fd85, [%rd135];
	fma.rn.f64 	%fd86, %fd84, %fd85, %fd83;
	ld.global.f64 	%fd87, [%rd113+56];
	ld.global.u64 	%rd136, [%rd114+56];
	shl.b64 	%rd137, %rd136, 3;
	add.s64 	%rd138, %rd1, %rd137;
	ld.global.f64 	%fd88, [%rd138];
	fma.rn.f64 	%fd113, %fd87, %fd88, %fd86;
	add.s64 	%rd165, %rd165, 8;
$L__BB1_8:
	setp.eq.s64 	%p9, %rd25, 0;
	@%p9 bra 	$L__BB1_14;
	and.b64  	%rd28, %rd11, 3;
	setp.lt.u64 	%p10, %rd25, 4;
	@%p10 bra 	$L__BB1_11;
	shl.b64 	%rd139, %rd165, 3;
	add.s64 	%rd140, %rd3, %rd139;
	ld.global.f64 	%fd90, [%rd140];
	add.s64 	%rd141, %rd2, %rd139;
	ld.global.u64 	%rd142, [%rd141];
	shl.b64 	%rd143, %rd142, 3;
	add.s64 	%rd144, %rd1, %rd143;
	ld.global.f64 	%fd91, [%rd144];
	fma.rn.f64 	%fd92, %fd90, %fd91, %fd113;
	ld.global.f64 	%fd93, [%rd140+8];
	ld.global.u64 	%rd145, [%rd141+8];
	shl.b64 	%rd146, %rd145, 3;
	add.s64 	%rd147, %rd1, %rd146;
	ld.global.f64 	%fd94, [%rd147];
	fma.rn.f64 	%fd95, %fd93, %fd94, %fd92;
	ld.global.f64 	%fd96, [%rd140+16];
	ld.global.u64 	%rd148, [%rd141+16];
	shl.b64 	%rd149, %rd148, 3;
	add.s64 	%rd150, %rd1, %rd149;
	ld.global.f64 	%fd97, [%rd150];
	fma.rn.f64 	%fd98, %fd96, %fd97, %fd95;
	ld.global.f64 	%fd99, [%rd140+24];
	ld.global.u64 	%rd151, [%rd141+24];
	shl.b64 	%rd152, %rd151, 3;
	add.s64 	%rd153, %rd1, %rd152;
	ld.global.f64 	%fd100, [%rd153];
	fma.rn.f64 	%fd113, %fd99, %fd100, %fd98;
	add.s64 	%rd165, %rd165, 4;
$L__BB1_11:
	setp.eq.s64 	%p11, %rd28, 0;
	@%p11 bra 	$L__BB1_14;
	shl.b64 	%rd154, %rd165, 3;
	add.s64 	%rd170, %rd2, %rd154;
	add.s64 	%rd169, %rd3, %rd154;
	neg.s64 	%rd168, %rd28;
$L__BB1_13:
	.pragma "nounroll";
	ld.global.f64 	%fd101, [%rd169];
	ld.global.u64 	%rd155, [%rd170];
	shl.b64 	%rd156, %rd155, 3;
	add.s64 	%rd157, %rd1, %rd156;
	ld.global.f64 	%fd102, [%rd157];
	fma.rn.f64 	%fd113, %fd101, %fd102, %fd113;
	add.s64 	%rd170, %rd170, 8;
	add.s64 	%rd169, %rd169, 8;
	add.s64 	%rd168, %rd168, 1;
	setp.ne.s64 	%p12, %rd168, 0;
	@%p12 bra 	$L__BB1_13;
$L__BB1_14:
	cvta.to.global.u64 	%rd158, %rd40;
	add.s64 	%rd160, %rd158, %rd48;
	ld.global.f64 	%fd103, [%rd160];
	add.f64 	%fd104, %fd113, %fd103;
	st.global.f64 	[%rd160], %fd104;
$L__BB1_15:
	ret;

}
	// .globl	_Z10entire_rowPKmS0_PKdS2_PdmS0_
.visible .entry _Z10entire_rowPKmS0_PKdS2_PdmS0_(
	.param .u64 .ptr .align 1 _Z10entire_rowPKmS0_PKdS2_PdmS0__param_0,
	.param .u64 .ptr .align 1 _Z10entire_rowPKmS0_PKdS2_PdmS0__param_1,
	.param .u64 .ptr .align 1 _Z10entire_rowPKmS0_PKdS2_PdmS0__param_2,
	.param .u64 .ptr .align 1 _Z10entire_rowPKmS0_PKdS2_PdmS0__param_3,
	.param .u64 .ptr .align 1 _Z10entire_rowPKmS0_PKdS2_PdmS0__param_4,
	.param .u64 _Z10entire_rowPKmS0_PKdS2_PdmS0__param_5,
	.param .u64 .ptr .align 1 _Z10entire_rowPKmS0_PKdS2_PdmS0__param_6
)
{
	.reg .pred 	%p<11>;
	.reg .b32 	%r<5>;
	.reg .b64 	%rd<154>;
	.reg .b64 	%fd<112>;

	ld.param.u64 	%rd37, [_Z10entire_rowPKmS0_PKdS2_PdmS0__param_1];
	ld.param.u64 	%rd38, [_Z10entire_rowPKmS0_PKdS2_PdmS0__param_2];
	ld.param.u64 	%rd39, [_Z10entire_rowPKmS0_PKdS2_PdmS0__param_3];
	ld.param.u64 	%rd35, [_Z10entire_rowPKmS0_PKdS2_PdmS0__param_4];
	ld.param.u64 	%rd40, [_Z10entire_rowPKmS0_PKdS2_PdmS0__param_5];
	ld.param.u64 	%rd36, [_Z10entire_rowPKmS0_PKdS2_PdmS0__param_6];
	cvta.to.global.u64 	%rd1, %rd39;
	cvta.to.global.u64 	%rd2, %rd37;
	cvta.to.global.u64 	%rd3, %rd38;
	mov.u32 	%r1, %ntid.x;
	mov.u32 	%r2, %ctaid.x;
	mov.u32 	%r3, %tid.x;
	mad.lo.s32 	%r4, %r1, %r2, %r3;
	cvt.u64.u32 	%rd4, %r4;
	setp.le.u64 	%p1, %rd40, %rd4;
	@%p1 bra 	$L__BB2_15;
	cvta.to.global.u64 	%rd41, %rd36;
	shl.b64 	%rd42, %rd4, 3;
	add.s64 	%rd43, %rd41, %rd42;
	ld.global.u64 	%rd148, [%rd43];
	ld.global.u64 	%rd6, [%rd43+8];
	setp.ge.u64 	%p2, %rd148, %rd6;
	mov.f64 	%fd111, 0d0000000000000000;
	@%p2 bra 	$L__BB2_14;
	sub.s64 	%rd7, %rd6, %rd148;
	and.b64  	%rd8, %rd7, 15;
	sub.s64 	%rd44, %rd148, %rd6;
	setp.gt.u64 	%p3, %rd44, -16;
	mov.f64 	%fd111, 0d0000000000000000;
	@%p3 bra 	$L__BB2_5;
	and.b64  	%rd146, %rd7, -16;
	shl.b64 	%rd45, %rd148, 3;
	add.s64 	%rd46, %rd45, 64;
	add.s64 	%rd145, %rd3, %rd46;
	add.s64 	%rd144, %rd2, %rd46;
	mov.f64 	%fd111, 0d0000000000000000;
$L__BB2_4:
	.pragma "nounroll";
	ld.global.f64 	%fd18, [%rd145+-64];
	ld.global.u64 	%rd47, [%rd144+-64];
	shl.b64 	%rd48, %rd47, 3;
	add.s64 	%rd49, %rd1, %rd48;
	ld.global.f64 	%fd19, [%rd49];
	fma.rn.f64 	%fd20, %fd18, %fd19, %fd111;
	ld.global.f64 	%fd21, [%rd145+-56];
	ld.global.u64 	%rd50, [%rd144+-56];
	shl.b64 	%rd51, %rd50, 3;
	add.s64 	%rd52, %rd1, %rd51;
	ld.global.f64 	%fd22, [%rd52];
	fma.rn.f64 	%fd23, %fd21, %fd22, %fd20;
	ld.global.f64 	%fd24, [%rd145+-48];
	ld.global.u64 	%rd53, [%rd144+-48];
	shl.b64 	%rd54, %rd53, 3;
	add.s64 	%rd55, %rd1, %rd54;
	ld.global.f64 	%fd25, [%rd55];
	fma.rn.f64 	%fd26, %fd24, %fd25, %fd23;
	ld.global.f64 	%fd27, [%rd145+-40];
	ld.global.u64 	%rd56, [%rd144+-40];
	shl.b64 	%rd57, %rd56, 3;
	add.s64 	%rd58, %rd1, %rd57;
	ld.global.f64 	%fd28, [%rd58];
	fma.rn.f64 	%fd29, %fd27, %fd28, %fd26;
	ld.global.f64 	%fd30, [%rd145+-32];
	ld.global.u64 	%rd59, [%rd144+-32];
	shl.b64 	%rd60, %rd59, 3;
	add.s64 	%rd61, %rd1, %rd60;
	ld.global.f64 	%fd31, [%rd61];
	fma.rn.f64 	%fd32, %fd30, %fd31, %fd29;
	ld.global.f64 	%fd33, [%rd145+-24];
	ld.global.u64 	%rd62, [%rd144+-24];
	shl.b64 	%rd63, %rd62, 3;
	add.s64 	%rd64, %rd1, %rd63;
	ld.global.f64 	%fd34, [%rd64];
	fma.rn.f64 	%fd35, %fd33, %fd34, %fd32;
	ld.global.f64 	%fd36, [%rd145+-16];
	ld.global.u64 	%rd65, [%rd144+-16];
	shl.b64 	%rd66, %rd65, 3;
	add.s64 	%rd67, %rd1, %rd66;
	ld.global.f64 	%fd37, [%rd67];
	fma.rn.f64 	%fd38, %fd36, %fd37, %fd35;
	ld.global.f64 	%fd39, [%rd145+-8];
	ld.global.u64 	%rd68, [%rd144+-8];
	shl.b64 	%rd69, %rd68, 3;
	add.s64 	%rd70, %rd1, %rd69;
	ld.global.f64 	%fd40, [%rd70];
	fma.rn.f64 	%fd41, %fd39, %fd40, %fd38;
	ld.global.f64 	%fd42, [%rd145];
	ld.global.u64 	%rd71, [%rd144];
	shl.b64 	%rd72, %rd71, 3;
	add.s64 	%rd73, %rd1, %rd72;
	ld.global.f64 	%fd43, [%rd73];
	fma.rn.f64 	%fd44, %fd42, %fd43, %fd41;
	ld.global.f64 	%fd45, [%rd145+8];
	ld.global.u64 	%rd74, [%rd144+8];
	shl.b64 	%rd75, %rd74, 3;
	add.s64 	%rd76, %rd1, %rd75;
	ld.global.f64 	%fd46, [%rd76];
	fma.rn.f64 	%fd47, %fd45, %fd46, %fd44;
	ld.global.f64 	%fd48, [%rd145+16];
	ld.global.u64 	%rd77, [%rd144+16];
	shl.b64 	%rd78, %rd77, 3;
	add.s64 	%rd79, %rd1, %rd78;
	ld.global.f64 	%fd49, [%rd79];
	fma.rn.f64 	%fd50, %fd48, %fd49, %fd47;
	ld.global.f64 	%fd51, [%rd145+24];
	ld.global.u64 	%rd80, [%rd144+24];
	shl.b64 	%rd81, %rd80, 3;
	add.s64 	%rd82, %rd1, %rd81;
	ld.global.f64 	%fd52, [%rd82];
	fma.rn.f64 	%fd53, %fd51, %fd52, %fd50;
	ld.global.f64 	%fd54, [%rd145+32];
	ld.global.u64 	%rd83, [%rd144+32];
	shl.b64 	%rd84, %rd83, 3;
	add.s64 	%rd85, %rd1, %rd84;
	ld.global.f64 	%fd55, [%rd85];
	fma.rn.f64 	%fd56, %fd54, %fd55, %fd53;
	ld.global.f64 	%fd57, [%rd145+40];
	ld.global.u64 	%rd86, [%rd144+40];
	shl.b64 	%rd87, %rd86, 3;
	add.s64 	%rd88, %rd1, %rd87;
	ld.global.f64 	%fd58, [%rd88];
	fma.rn.f64 	%fd59, %fd57, %fd58, %fd56;
	ld.global.f64 	%fd60, [%rd145+48];
	ld.global.u64 	%rd89, [%rd144+48];
	shl.b64 	%rd90, %rd89, 3;
	add.s64 	%rd91, %rd1, %rd90;
	ld.global.f64 	%fd61, [%rd91];
	fma.rn.f64 	%fd62, %fd60, %fd61, %fd59;
	ld.global.f64 	%fd63, [%rd145+56];
	ld.global.u64 	%rd92, [%rd144+56];
	shl.b64 	%rd93, %rd92, 3;
	add.s64 	%rd94, %rd1, %rd93;
	ld.global.f64 	%fd64, [%rd94];
	fma.rn.f64 	%fd111, %fd63, %fd64, %fd62;
	add.s64 	%rd148, %rd148, 16;
	add.s64 	%rd146, %rd146, -16;
	add.s64 	%rd145, %rd145, 128;
	add.s64 	%rd144, %rd144, 128;
	setp.ne.s64 	%p4, %rd146, 0;
	@%p4 bra 	$L__BB2_4;
$L__BB2_5:
	setp.eq.s64 	%p5, %rd8, 0;
	@%p5 bra 	$L__BB2_14;
	and.b64  	%rd21, %rd7, 7;
	setp.lt.u64 	%p6, %rd8, 8;
	@%p6 bra 	$L__BB2_8;
	shl.b64 	%rd95, %rd148, 3;
	add.s64 	%rd96, %rd3, %rd95;
	ld.global.f64 	%fd66, [%rd96];
	add.s64 	%rd97, %rd2, %rd95;
	ld.global.u64 	%rd98, [%rd97];
	shl.b64 	%rd99, %rd98, 3;
	add.s64 	%rd100, %rd1, %rd99;
	ld.global.f64 	%fd67, [%rd100];
	fma.rn.f64 	%fd68, %fd66, %fd67, %fd111;
	ld.global.f64 	%fd69, [%rd96+8];
	ld.global.u64 	%rd101, [%rd97+8];
	shl.b64 	%rd102, %rd101, 3;
	add.s64 	%rd103, %rd1, %rd102;
	ld.global.f64 	%fd70, [%rd103];
	fma.rn.f64 	%fd71, %fd69, %fd70, %fd68;
	ld.global.f64 	%fd72, [%rd96+16];
	ld.global.u64 	%rd104, [%rd97+16];
	shl.b64 	%rd105, %rd104, 3;
	add.s64 	%rd106, %rd1, %rd105;
	ld.global.f64 	%fd73, [%rd106];
	fma.rn.f64 	%fd74, %fd72, %fd73, %fd71;
	ld.global.f64 	%fd75, [%rd96+24];
	ld.global.u64 	%rd107, [%rd97+24];
	shl.b64 	%rd108, %rd107, 3;
	add.s64 	%rd109, %rd1, %rd108;
	ld.global.f64 	%fd76, [%rd109];
	fma.rn.f64 	%fd77, %fd75, %fd76, %fd74;
	ld.global.f64 	%fd78, [%rd96+32];
	ld.global.u64 	%rd110, [%rd97+32];
	shl.b64 	%rd111, %rd110, 3;
	add.s64 	%rd112, %rd1, %rd111;
	ld.global.f64 	%fd79, [%rd112];
	fma.rn.f64 	%fd80, %fd78, %fd79, %fd77;
	ld.global.f64 	%fd81, [%rd96+40];
	ld.global.u64 	%rd113, [%rd97+40];
	shl.b64 	%rd114, %rd113, 3;
	add.s64 	%rd115, %rd1, %rd114;
	ld.global.f64 	%fd82, [%rd115];
	fma.rn.f64 	%fd83, %fd81, %fd82, %fd80;
	ld.global.f64 	%fd84, [%rd96+48];
	ld.global.u64 	%rd116, [%rd97+48];
	shl.b64 	%rd117, %rd116, 3;
	add.s64 	%rd118, %rd1, %rd117;
	ld.global.f64 	%fd85, [%rd118];
	fma.rn.f64 	%fd86, %fd84, %fd85, %fd83;
	ld.global.f64 	%fd87, [%rd96+56];
	ld.global.u64 	%rd119, [%rd97+56];
	shl.b64 	%rd120, %rd119, 3;
	add.s64 	%rd121, %rd1, %rd120;
	ld.global.f64 	%fd88, [%rd121];
	fma.rn.f64 	%fd111, %fd87, %fd88, %fd86;
	add.s64 	%rd148, %rd148, 8;
$L__BB2_8:
	setp.eq.s64 	%p7, %rd21, 0;
	@%p7 bra 	$L__BB2_14;
	and.b64  	%rd151, %rd7, 3;
	setp.lt.u64 	%p8, %rd21, 4;
	@%p8 bra 	$L__BB2_11;
	shl.b64 	%rd122, %rd148, 3;
	add.s64 	%rd123, %rd3, %rd122;
	ld.global.f64 	%fd90, [%rd123];
	add.s64 	%rd124, %rd2, %rd122;
	ld.global.u64 	%rd125, [%rd124];
	shl.b64 	%rd126, %rd125, 3;
	add.s64 	%rd127, %rd1, %rd126;
	ld.global.f64 	%fd91, [%rd127];
	fma.rn.f64 	%fd92, %fd90, %fd91, %fd111;
	ld.global.f64 	%fd93, [%rd123+8];
	ld.global.u64 	%rd128, [%rd124+8];
	shl.b64 	%rd129, %rd128, 3;
	add.s64 	%rd130, %rd1, %rd129;
	ld.global.f64 	%fd94, [%rd130];
	fma.rn.f64 	%fd95, %fd93, %fd94, %fd92;
	ld.global.f64 	%fd96, [%rd123+16];
	ld.global.u64 	%rd131, [%rd124+16];
	shl.b64 	%rd132, %rd131, 3;
	add.s64 	%rd133, %rd1, %rd132;
	ld.global.f64 	%fd97, [%rd133];
	fma.rn.f64 	%fd98, %fd96, %fd97, %fd95;
	ld.global.f64 	%fd99, [%rd123+24];
	ld.global.u64 	%rd134, [%rd124+24];
	shl.b64 	%rd135, %rd134, 3;
	add.s64 	%rd136, %rd1, %rd135;
	ld.global.f64 	%fd100, [%rd136];
	fma.rn.f64 	%fd111, %fd99, %fd100, %fd98;
	add.s64 	%rd148, %rd148, 4;
$L__BB2_11:
	setp.eq.s64 	%p9, %rd151, 0;
	@%p9 bra 	$L__BB2_14;
	shl.b64 	%rd137, %rd148, 3;
	add.s64 	%rd153, %rd2, %rd137;
	add.s64 	%rd152, %rd3, %rd137;
$L__BB2_13:
	.pragma "nounroll";
	ld.global.f64 	%fd101, [%rd152];
	ld.global.u64 	%rd138, [%rd153];
	shl.b64 	%rd139, %rd138, 3;
	add.s64 	%rd140, %rd1, %rd139;
	ld.global.f64 	%fd102, [%rd140];
	fma.rn.f64 	%fd111, %fd101, %fd102, %fd111;
	add.s64 	%rd153, %rd153, 8;
	add.s64 	%rd152, %rd152, 8;
	add.s64 	%rd151, %rd151, -1;
	setp.ne.s64 	%p10, %rd151, 0;
	@%p10 bra 	$L__BB2_13;
$L__BB2_14:
	cvta.to.global.u64 	%rd141, %rd35;
	add.s64 	%rd143, %rd141, %rd42;
	st.global.f64 	[%rd143], %fd111;
$L__BB2_15:
	ret;

}
	// .globl	_Z20test_coo_spmv_kernelPKmS0_PKdS2_Pdm
.visible .entry _Z20test_coo_spmv_kernelPKmS0_PKdS2_Pdm(
	.param .u64 .ptr .align 1 _Z20test_coo_spmv_kernelPKmS0_PKdS2_Pdm_param_0,
	.param .u64 .ptr .align 1 _Z20test_coo_spmv_kernelPKmS0_PKdS2_Pdm_param_1,
	.param .u64 .ptr .align 1 _Z20test_coo_spmv_kernelPKmS0_PKdS2_Pdm_param_2,
	.param .u64 .ptr .align 1 _Z20test_coo_spmv_kernelPKmS0_PKdS2_Pdm_param_3,
	.param .u64 .ptr .align 1 _Z20test_coo_spmv_kernelPKmS0_PKdS2_Pdm_param_4,
	.param .u64 _Z20test_coo_spmv_kernelPKmS0_PKdS2_Pdm_param_5
)
{
	.reg .pred 	%p<2>;
	.reg .b32 	%r<5>;
	.reg .b64 	%rd<23>;
	.reg .b64 	%fd<5>;

	ld.param.u64 	%rd2, [_Z20test_coo_spmv_kernelPKmS0_PKdS2_Pdm_param_0];
	ld.param.u64 	%rd3, [_Z20test_coo_spmv_kernelPKmS0_PKdS2_Pdm_param_1];
	ld.param.u64 	%rd4, [_Z20test_coo_spmv_kernelPKmS0_PKdS2_Pdm_param_2];
	ld.param.u64 	%rd5, [_Z20test_coo_spmv_kernelPKmS0_PKdS2_Pdm_param_3];
	ld.param.u64 	%rd6, [_Z20test_coo_spmv_kernelPKmS0_PKdS2_Pdm_param_4];
	ld.param.u64 	%rd7, [_Z20test_coo_spmv_kernelPKmS0_PKdS2_Pdm_param_5];
	mov.u32 	%r1, %ntid.x;
	mov.u32 	%r2, %ctaid.x;
	mov.u32 	%r3, %tid.x;
	mad.lo.s32 	%r4, %r1, %r2, %r3;
	cvt.u64.u32 	%rd1, %r4;
	setp.le.u64 	%p1, %rd7, %rd1;
	@%p1 bra 	$L__BB3_2;
	cvta.to.global.u64 	%rd8, %rd2;
	cvta.to.global.u64 	%rd9, %rd3;
	cvta.to.global.u64 	%rd10, %rd4;
	cvta.to.global.u64 	%rd11, %rd5;
	cvta.to.global.u64 	%rd12, %rd6;
	shl.b64 	%rd13, %rd1, 3;
	add.s64 	%rd14, %rd8, %rd13;
	ld.global.u64 	%rd15, [%rd14];
	add.s64 	%rd16, %rd9, %rd13;
	ld.global.u64 	%rd17, [%rd16];
	add.s64 	%rd18, %rd10, %rd13;
	ld.global.f64 	%fd1, [%rd18];
	shl.b64 	%rd19, %rd15, 3;
	add.s64 	%rd20, %rd12, %rd19;
	shl.b64 	%rd21, %rd17, 3;
	add.s64 	%rd22, %rd11, %rd21;
	ld.global.f64 	%fd2, [%rd22];
	mul.f64 	%fd3, %fd1, %fd2;
	atom.global.add.f64 	%fd4, [%rd20], %fd3;
$L__BB3_2:
	ret;

}


// ===== COMPILED SASS (sm_100) =====

	.target	sm_100

	.elftype	@"ET_EXEC"


//--------------------- .note.nv.tkinfo           --------------------------
	.section	.note.nv.tkinfo,"",@"SHT_NOTE"
	.sectionflags	@"SHF_NOTE_NV_TKINFO"
	.tkinfo
        /*0018*/ 	.word	0x00000002
        /*0030*/ 	.string	""
        /*0030*/ 	.string	"ptxas"
        /*0030*/ 	.string	"Cuda compilation tools, release 13.0, V13.0.88"
        /*0030*/ 	.string	"Build cuda_13.0.r13.0/compiler.36424714_0"
        /*0030*/ 	.string	"-arch sm_100 -m 64 "



//--------------------- .note.nv.cuinfo           --------------------------
	.section	.note.nv.cuinfo,"",@"SHT_NOTE"
	.sectionflags	@"SHF_NOTE_NV_CUINFO"
        /*0018*/ 	.short	0x0002
        /*001a*/ 	.short	0x0064
        /*001c*/ 	.short	0x0082
	.zero		2


//--------------------- .nv.info                  --------------------------
	.section	.nv.info,"",@"SHT_CUDA_INFO"
	.align	4


	//----- nvinfo : EIATTR_REGCOUNT
	.align		4
        /*0000*/ 	.byte	0x04, 0x2f
        /*0002*/ 	.short	(.L_1 - .L_0)
	.align		4
.L_0:
        /*0004*/ 	.word	index@(_Z15row_with_stridePKmS0_PKdS2_PdmS0_)
        /*0008*/ 	.word	0x00000020


	//----- nvinfo : EIATTR_FRAME_SIZE
	.align		4
.L_1:
        /*000c*/ 	.byte	0x04, 0x11
        /*000e*/ 	.short	(.L_3 - .L_2)
	.align		4
.L_2:
        /*0010*/ 	.word	index@(_Z15row_with_stridePKmS0_PKdS2_PdmS0_)
        /*0014*/ 	.word	0x00000000


	//----- nvinfo : EIATTR_REGCOUNT
	.align		4
.L_3:
        /*0018*/ 	.byte	0x04, 0x2f
        /*001a*/ 	.short	(.L_5 - .L_4)
	.align		4
.L_4:
        /*001c*/ 	.word	index@(_Z19row_with_sequentialPKmS0_PKdS2_PdmS0_)
        /*0020*/ 	.word	0x00000020


	//----- nvinfo : EIATTR_FRAME_SIZE
	.align		4
.L_5:
        /*0024*/ 	.byte	0x04, 0x11
        /*0026*/ 	.short	(.L_7 - .L_6)
	.align		4
.L_6:
        /*0028*/ 	.word	index@(_Z19row_with_sequentialPKmS0_PKdS2_PdmS0_)
        /*002c*/ 	.word	0x00000000


	//----- nvinfo : EIATTR_REGCOUNT
	.align		4
.L_7:
        /*0030*/ 	.byte	0x04, 0x2f
        /*0032*/ 	.short	(.L_9 - .L_8)
	.align		4
.L_8:
        /*0034*/ 	.word	index@(_Z10entire_rowPKmS0_PKdS2_PdmS0_)
        /*0038*/ 	.word	0x00000020


	//----- nvinfo : EIATTR_FRAME_SIZE
	.align		4
.L_9:
        /*003c*/ 	.byte	0x04, 0x11
        /*003e*/ 	.short	(.L_11 - .L_10)
	.align		4
.L_10:
        /*0040*/ 	.word	index@(_Z10entire_rowPKmS0_PKdS2_PdmS0_)
        /*0044*/ 	.word	0x00000000


	//----- nvinfo : EIATTR_REGCOUNT
	.align		4
.L_11:
        /*0048*/ 	.byte	0x04, 0x2f
        /*004a*/ 	.short	(.L_13 - .L_12)
	.align		4
.L_12:
        /*004c*/ 	.word	index@(_Z20test_coo_spmv_kernelPKmS0_PKdS2_Pdm)
        /*0050*/ 	.word	0x00000010


	//----- nvinfo : EIATTR_FRAME_SIZE
	.align		4
.L_13:
        /*0054*/ 	.byte	0x04, 0x11
        /*0056*/ 	.short	(.L_15 - .L_14)
	.align		4
.L_14:
        /*0058*/ 	.word	index@(_Z20test_coo_spmv_kernelPKmS0_PKdS2_Pdm)
        /*005c*/ 	.word	0x00000000


	//----- nvinfo : EIATTR_MIN_STACK_SIZE
	.align		4
.L_15:
        /*0060*/ 	.byte	0x04, 0x12
        /*0062*/ 	.short	(.L_17 - .L_16)
	.align		4
.L_16:
        /*0064*/ 	.word	index@(_Z20test_coo_spmv_kernelPKmS0_PKdS2_Pdm)
        /*0068*/ 	.word	0x00000000


	//----- nvinfo : EIATTR_MIN_STACK_SIZE
	.align		4
.L_17:
        /*006c*/ 	.byte	0x04, 0x12
        /*006e*/ 	.short	(.L_19 - .L_18)
	.align		4
.L_18:
        /*0070*/ 	.word	index@(_Z10entire_rowPKmS0_PKdS2_PdmS0_)
        /*0074*/ 	.word	0x00000000


	//----- nvinfo : EIATTR_MIN_STACK_SIZE
	.align		4
.L_19:
        /*0078*/ 	.byte	0x04, 0x12
        /*007a*/ 	.short	(.L_21 - .L_20)
	.align		4
.L_20:
        /*007c*/ 	.word	index@(_Z19row_with_sequentialPKmS0_PKdS2_PdmS0_)
        /*0080*/ 	.word	0x00000000


	//----- nvinfo : EIATTR_MIN_STACK_SIZE
	.align		4
.L_21:
        /*0084*/ 	.byte	0x04, 0x12
        /*0086*/ 	.short	(.L_23 - .L_22)
	.align		4
.L_22:
        /*0088*/ 	.word	index@(_Z15row_with_stridePKmS0_PKdS2_PdmS0_)
        /*008c*/ 	.word	0x00000000
.L_23:


//--------------------- .nv.compat                --------------------------
	.section	.nv.compat,"",@"SHT_CUDA_COMPAT_INFO"
	.align	4
        /*0000*/ 	.byte	0x02, 0x09, 0x00, 0x00, 0x02, 0x02, 0x01, 0x00, 0x02, 0x05, 0x05, 0x00, 0x03, 0x07, 0x01, 0x01
        /*0010*/ 	.byte	0x02, 0x03, 0x00, 0x00, 0x02, 0x06, 0x01, 0x00, 0x04, 0x0b, 0x08, 0x00, 0x01, 0x00, 0x00, 0x00
        /*0020*/ 	.byte	0x00, 0x00, 0x00, 0x00


//--------------------- .nv.info._Z20test_coo_spmv_kernelPKmS0_PKdS2_Pdm --------------------------
	.section	.nv.info._Z20test_coo_spmv_kernelPKmS0_PKdS2_Pdm,"",@"SHT_CUDA_INFO"
	.sectionflags	@""
	.align	4


	//----- nvinfo : EIATTR_CUDA_API_VERSION
	.align		4
        /*0000*/ 	.byte	0x04, 0x37
        /*0002*/ 	.short	(.L_25 - .L_24)
.L_24:
        /*0004*/ 	.word	0x00000082


	//----- nvinfo : EIATTR_KPARAM_INFO
	.align		4
.L_25:
        /*0008*/ 	.byte	0x04, 0x17
        /*000a*/ 	.short	(.L_27 - .L_26)
.L_26:
        /*000c*/ 	.word	0x00000000
        /*0010*/ 	.short	0x0005
        /*0012*/ 	.short	0x0028
        /*0014*/ 	.byte	0x00, 0xf0, 0x21, 0x00


	//----- nvinfo : EIATTR_KPARAM_INFO
	.align		4
.L_27:
        /*0018*/ 	.byte	0x04, 0x17
        /*001a*/ 	.short	(.L_29 - .L_28)
.L_28:
        /*001c*/ 	.word	0x00000000
        /*0020*/ 	.short	0x0004
        /*0022*/ 	.short	0x0020
        /*0024*/ 	.byte	0x00, 0xf5, 0x21, 0x00


	//----- nvinfo : EIATTR_KPARAM_INFO
	.align		4
.L_29:
        /*0028*/ 	.byte	0x04, 0x17
        /*002a*/ 	.short	(.L_31 - .L_30)
.L_30:
        /*002c*/ 	.word	0x00000000
        /*0030*/ 	.short	0x0003
        /*0032*/ 	.short	0x0018
        /*0034*/ 	.byte	0x00, 0xf5, 0x21, 0x00


	//----- nvinfo : EIATTR_KPARAM_INFO
	.align		4
.L_31:
        /*0038*/ 	.byte	0x04, 0x17
        /*003a*/ 	.short	(.L_33 - .L_32)
.L_32:
        /*003c*/ 	.word	0x00000000
        /*0040*/ 	.short	0x0002
        /*0042*/ 	.short	0x0010
        /*0044*/ 	.byte	0x00, 0xf5, 0x21, 0x00


	//----- nvinfo : EIATTR_KPARAM_INFO
	.align		4
.L_33:
        /*0048*/ 	.byte	0x04, 0x17
        /*004a*/ 	.short	(.L_35 - .L_34)
.L_34:
        /*004c*/ 	.word	0x00000000
        /*0050*/ 	.short	0x0001
        /*0052*/ 	.short	0x0008
        /*0054*/ 	.byte	0x00, 0xf5, 0x21, 0x00


	//----- nvinfo : EIATTR_KPARAM_INFO
	.align		4
.L_35:
        /*0058*/ 	.byte	0x04, 0x17
        /*005a*/ 	.short	(.L_37 - .L_36)
.L_36:
        /*005c*/ 	.word	0x00000000
        /*0060*/ 	.short	0x0000
        /*0062*/ 	.short	0x0000
        /*0064*/ 	.byte	0x00, 0xf5, 0x21, 0x00


	//----- nvinfo : EIATTR_SPARSE_MMA_MASK
	.align		4
.L_37:
        /*0068*/ 	.byte	0x03, 0x50
        /*006a*/ 	.short	0x0000


	//----- nvinfo : EIATTR_MAXREG_COUNT
	.align		4
        /*006c*/ 	.byte	0x03, 0x1b
        /*006e*/ 	.short	0x00ff


	//----- nvinfo : EIATTR_MERCURY_ISA_VERSION
	.align		4
        /*0070*/ 	.byte	0x03, 0x5f
        /*0072*/ 	.short	0x0101


	//----- nvinfo : EIATTR_VRC_CTA_INIT_COUNT
	.align		4
        /*0074*/ 	.byte	0x02, 0x4a
	.zero		1
	.zero		1


	//----- nvinfo : EIATTR_EXIT_INSTR_OFFSETS
	.align		4
        /*0078*/ 	.byte	0x04, 0x1c
        /*007a*/ 	.short	(.L_39 - .L_38)


	//   ....[0]....
.L_38:
        /*007c*/ 	.word	0x00000080


	//   ....[1]....
        /*0080*/ 	.word	0x000001f0


	//----- nvinfo : EIATTR_CBANK_PARAM_SIZE
	.align		4
.L_39:
        /*0084*/ 	.byte	0x03, 0x19
        /*0086*/ 	.short	0x0030


	//----- nvinfo : EIATTR_PARAM_CBANK
	.align		4
        /*0088*/ 	.byte	0x04, 0x0a
        /*008a*/ 	.short	(.L_41 - .L_40)
	.align		4
.L_40:
        /*008c*/ 	.word	index@(.nv.constant0._Z20test_coo_spmv_kernelPKmS0_PKdS2_Pdm)
        /*0090*/ 	.short	0x0380
        /*0092*/ 	.short	0x0030


	//----- nvinfo : EIATTR_SW_WAR
	.align		4
.L_41:
        /*0094*/ 	.byte	0x04, 0x36
        /*0096*/ 	.short	(.L_43 - .L_42)
.L_42:
        /*0098*/ 	.word	0x00000008
.L_43:


//--------------------- .nv.info._Z10entire_rowPKmS0_PKdS2_PdmS0_ --------------------------
	.section	.nv.info._Z10entire_rowPKmS0_PKdS2_PdmS0_,"",@"SHT_CUDA_INFO"
	.sectionflags	@""
	.align	4


	//----- nvinfo : EIATTR_CUDA_API_VERSION
	.align		4
        /*0000*/ 	.byte	0x04, 0x37
        /*0002*/ 	.short	(.L_45 - .L_44)
.L_44:
        /*0004*/ 	.word	0x00000082


	//----- nvinfo : EIATTR_KPARAM_INFO
	.align		4
.L_45:
        /*0008*/ 	.byte	0x04, 0x17
        /*000a*/ 	.short	(.L_47 - .L_46)
.L_46:
        /*000c*/ 	.word	0x00000000
        /*0010*/ 	.short	0x0006
        /*0012*/ 	.short	0x0030
        /*0014*/ 	.byte	0x00, 0xf5, 0x21, 0x00


	//----- nvinfo : EIATTR_KPARAM_INFO
	.align		4
.L_47:
        /*0018*/ 	.byte	0x04, 0x17
        /*001a*/ 	.short	(.L_49 - .L_48)
.L_48:
        /*001c*/ 	.word	0x00000000
        /*0020*/ 	.short	0x0005
        /*0022*/ 	.short	0x0028
        /*0024*/ 	.byte	0x00, 0xf0, 0x21, 0x00


	//----- nvinfo : EIATTR_KPARAM_INFO
	.align		4
.L_49:
        /*0028*/ 	.byte	0x04, 0x17
        /*002a*/ 	.short	(.L_51 - .L_50)
.L_50:
        /*002c*/ 	.word	0x00000000
        /*0030*/ 	.short	0x0004
        /*0032*/ 	.short	0x0020
        /*0034*/ 	.byte	0x00, 0xf5, 0x21, 0x00


	//----- nvinfo : EIATTR_KPARAM_INFO
	.align		4
.L_51:
        /*0038*/ 	.byte	0x04, 0x17
        /*003a*/ 	.short	(.L_53 - .L_52)
.L_52:
        /*003c*/ 	.word	0x00000000
        /*0040*/ 	.short	0x0003
        /*0042*/ 	.short	0x0018
        /*0044*/ 	.byte	0x00, 0xf5, 0x21, 0x00


	//----- nvinfo : EIATTR_KPARAM_INFO
	.align		4
.L_53:
        /*0048*/ 	.byte	0x04, 0x17
        /*004a*/ 	.short	(.L_55 - .L_54)
.L_54:
        /*004c*/ 	.word	0x00000000
        /*0050*/ 	.short	0x0002
        /*0052*/ 	.short	0x0010
        /*0054*/ 	.byte	0x00, 0xf5, 0x21, 0x00


	//----- nvinfo : EIATTR_KPARAM_INFO
	.align		4
.L_55:
        /*0058*/ 	.byte	0x04, 0x17
        /*005a*/ 	.short	(.L_57 - .L_56)
.L_56:
        /*005c*/ 	.word	0x00000000
        /*0060*/ 	.short	0x0001
        /*0062*/ 	.short	0x0008
        /*0064*/ 	.byte	0x00, 0xf5, 0x21, 0x00


	//----- nvinfo : EIATTR_KPARAM_INFO
	.align		4
.L_57:
        /*0068*/ 	.byte	0x04, 0x17
        /*006a*/ 	.short	(.L_59 - .L_58)
.L_58:
        /*006c*/ 	.word	0x00000000
        /*0070*/ 	.short	0x0000
        /*0072*/ 	.short	0x0000
        /*0074*/ 	.byte	0x00, 0xf5, 0x21, 0x00


	//----- nvinfo : EIATTR_SPARSE_MMA_MASK
	.align		4
.L_59:
        /*0078*/ 	.byte	0x03, 0x50
        /*007a*/ 	.short	0x0000


	//----- nvinfo : EIATTR_MAXREG_COUNT
	.align		4
        /*007c*/ 	.byte	0x03, 0x1b
        /*007e*/ 	.short	0x00ff


	//----- nvinfo : EIATTR_MERCURY_ISA_VERSION
	.align		4
        /*0080*/ 	.byte	0x03, 0x5f
        /*0082*/ 	.short	0x0101


	//----- nvinfo : EIATTR_VRC_CTA_INIT_COUNT
	.align		4
        /*0084*/ 	.byte	0x02, 0x4a
	.zero		1
	.zero		1


	//----- nvinfo : EIATTR_EXIT_INSTR_OFFSETS
	.align		4
        /*0088*/ 	.byte	0x04, 0x1c
        /*008a*/ 	.short	(.L_61 - .L_60)


	//   ....[0]....
.L_60:
        /*008c*/ 	.word	0x00000080


	//   ....[1]....
        /*0090*/ 	.word	0x000012b0


	//----- nvinfo : EIATTR_CRS_STACK_SIZE
	.align		4
.L_61:
        /*0094*/ 	.byte	0x04, 0x1e
        /*0096*/ 	.short	(.L_63 - .L_62)
.L_62:
        /*0098*/ 	.word	0x00000000


	//----- nvinfo : EIATTR_CBANK_PARAM_SIZE
	.align		4
.L_63:
        /*009c*/ 	.byte	0x03, 0x19
        /*009e*/ 	.short	0x0038


	//----- nvinfo : EIATTR_PARAM_CBANK
	.align		4
        /*00a0*/ 	.byte	0x04, 0x0a
        /*00a2*/ 	.short	(.L_65 - .L_64)
	.align		4
.L_64:
        /*00a4*/ 	.word	index@(.nv.constant0._Z10entire_rowPKmS0_PKdS2_PdmS0_)
        /*00a8*/ 	.short	0x0380
        /*00aa*/ 	.short	0x0038


	//----- nvinfo : EIATTR_SW_WAR
	.align		4
.L_65:
        /*00ac*/ 	.byte	0x04, 0x36
        /*00ae*/ 	.short	(.L_67 - .L_66)
.L_66:
        /*00b0*/ 	.word	0x00000008
.L_67:


//--------------------- .nv.info._Z19row_with_sequentialPKmS0_PKdS2_PdmS0_ --------------------------
	.section	.nv.info._Z19row_with_sequentialPKmS0_PKdS2_PdmS0_,"",@"SHT_CUDA_INFO"
	.sectionflags	@""
	.align	4


	//----- nvinfo : EIATTR_CUDA_API_VERSION
	.align		4
        /*0000*/ 	.byte	0x04, 0x37
        /*0002*/ 	.short	(.L_69 - .L_68)
.L_68:
        /*0004*/ 	.word	0x00000082


	//----- nvinfo : EIATTR_KPARAM_INFO
	.align		4
.L_69:
        /*0008*/ 	.byte	0x04, 0x17
        /*000a*/ 	.short	(.L_71 - .L_70)
.L_70:
        /*000c*/ 	.word	0x00000000
        /*0010*/ 	.short	0x0006
        /*0012*/ 	.short	0x0030
        /*0014*/ 	.byte	0x00, 0xf5, 0x21, 0x00


	//----- nvinfo : EIATTR_KPARAM_INFO
	.align		4
.L_71:
        /*0018*/ 	.byte	0x04, 0x17
        /*001a*/ 	.short	(.L_73 - .L_72)
.L_72:
        /*001c*/ 	.word	0x00000000
        /*0020*/ 	.short	0x0005
        /*0022*/ 	.short	0x0028
        /*0024*/ 	.byte	0x00, 0xf0, 0x21, 0x00


	//----- nvinfo : EIATTR_KPARAM_INFO
	.align		4
.L_73:
        /*0028*/ 	.byte	0x04, 0x17
        /*002a*/ 	.short	(.L_75 - .L_74)
.L_74:
        /*002c*/ 	.word	0x00000000
        /*0030*/ 	.short	0x0004
        /*0032*/ 	.short	0x0020
        /*0034*/ 	.byte	0x00, 0xf5, 0x21, 0x00


	//----- nvinfo : EIATTR_KPARAM_INFO
	.align		4
.L_75:
        /*0038*/ 	.byte	0x04, 0x17
        /*003a*/ 	.short	(.L_77 - .L_76)
.L_76:
        /*003c*/ 	.word	0x00000000
        /*0040*/ 	.short	0x0003
        /*0042*/ 	.short	0x0018
        /*0044*/ 	.byte	0x00, 0xf5, 0x21, 0x00


	//----- nvinfo : EIATTR_KPARAM_INFO
	.align		4
.L_77:
        /*0048*/ 	.byte	0x04, 0x17
        /*004a*/ 	.short	(.L_79 - .L_78)
.L_78:
        /*004c*/ 	.word	0x00000000
        /*0050*/ 	.short	0x0002
        /*0052*/ 	.short	0x0010
        /*0054*/ 	.byte	0x00, 0xf5, 0x21, 0x00


	//----- nvinfo : EIATTR_KPARAM_INFO
	.align		4
.L_79:
        /*0058*/ 	.byte	0x04, 0x17
        /*005a*/ 	.short	(.L_81 - .L_80)
.L_80:
        /*005c*/ 	.word	0x00000000
        /*0060*/ 	.short	0x0001
        /*0062*/ 	.short	0x0008
        /*0064*/ 	.byte	0x00, 0xf5, 0x21, 0x00


	//----- nvinfo : EIATTR_KPARAM_INFO
	.align		4
.L_81:
        /*0068*/ 	.byte	0x04, 0x17
        /*006a*/ 	.short	(.L_83 - .L_82)
.L_82:
        /*006c*/ 	.word	0x00000000
        /*0070*/ 	.short	0x0000
        /*0072*/ 	.short	0x0000
        /*0074*/ 	.byte	0x00, 0xf5, 0x21, 0x00


	//----- nvinfo : EIATTR_SPARSE_MMA_MASK
	.align		4
.L_83:
        /*0078*/ 	.byte	0x03, 0x50
        /*007a*/ 	.short	0x0000


	//----- nvinfo : EIATTR_MAXREG_COUNT
	.align		4
        /*007c*/ 	.byte	0x03, 0x1b
        /*007e*/ 	.short	0x00ff


	//----- nvinfo : EIATTR_MERCURY_ISA_VERSION
	.align		4
        /*0080*/ 	.byte	0x03, 0x5f
        /*0082*/ 	.short	0x0101


	//----- nvinfo : EIATTR_VRC_CTA_INIT_COUNT
	.align		4
        /*0084*/ 	.byte	0x02, 0x4a
	.zero		1
	.zero		1


	//----- nvinfo : EIATTR_EXIT_INSTR_OFFSETS
	.align		4
        /*0088*/ 	.byte	0x04, 0x1c
        /*008a*/ 	.short	(.L_85 - .L_84)


	//   ....[0]....
.L_84:
        /*008c*/ 	.word	0x00000160


	//   ....[1]....
        /*0090*/ 	.word	0x000014e0


	//----- nvinfo : EIATTR_CRS_STACK_SIZE
	.align		4
.L_85:
        /*0094*/ 	.byte	0x04, 0x1e
        /*0096*/ 	.short	(.L_87 - .L_86)
.L_86:
        /*0098*/ 	.word	0x00000000


	//----- nvinfo : EIATTR_CBANK_PARAM_SIZE
	.align		4
.L_87:
        /*009c*/ 	.byte	0x03, 0x19
        /*009e*/ 	.short	0x0038


	//----- nvinfo : EIATTR_PARAM_CBANK
	.align		4
        /*00a0*/ 	.byte	0x04, 0x0a
        /*00a2*/ 	.short	(.L_89 - .L_88)
	.align		4
.L_88:
        /*00a4*/ 	.word	index@(.nv.constant0._Z19row_with_sequentialPKmS0_PKdS2_PdmS0_)
        /*00a8*/ 	.short	0x0380
        /*00aa*/ 	.short	0x0038


	//----- nvinfo : EIATTR_SW_WAR
	.align		4
.L_89:
        /*00ac*/ 	.byte	0x04, 0x36
        /*00ae*/ 	.short	(.L_91 - .L_90)
.L_90:
        /*00b0*/ 	.word	0x00000008
.L_91:


//--------------------- .nv.info._Z15row_with_stridePKmS0_PKdS2_PdmS0_ --------------------------
	.section	.nv.info._Z15row_with_stridePKmS0_PKdS2_PdmS0_,"",@"SHT_CUDA_INFO"
	.sectionflags	@""
	.align	4


	//----- nvinfo : EIATTR_CUDA_API_VERSION
	.align		4
        /*0000*/ 	.byte	0x04, 0x37
        /*0002*/ 	.short	(.L_93 - .L_92)
.L_92:
        /*0004*/ 	.word	0x00000082


	//----- nvinfo : EIATTR_KPARAM_INFO
	.align		4
.L_93:
        /*0008*/ 	.byte	0x04, 0x17
        /*000a*/ 	.short	(.L_95 - .L_94)
.L_94:
        /*000c*/ 	.word	0x00000000
        /*0010*/ 	.short	0x0006
        /*0012*/ 	.short	0x0030
        /*0014*/ 	.byte	0x00, 0xf5, 0x21, 0x00


	//----- nvinfo : EIATTR_KPARAM_INFO
	.align		4
.L_95:
        /*0018*/ 	.byte	0x04, 0x17
        /*001a*/ 	.short	(.L_97 - .L_96)
.L_96:
        /*001c*/ 	.word	0x00000000
        /*0020*/ 	.short	0x0005
        /*0022*/ 	.short	0x0028
        /*0024*/ 	.byte	0x00, 0xf0, 0x21, 0x00


	//----- nvinfo : EIATTR_KPARAM_INFO
	.align		4
.L_97:
        /*0028*/ 	.byte	0x04, 0x17
        /*002a*/ 	.short	(.L_99 - .L_98)
.L_98:
        /*002c*/ 	.word	0x00000000
        /*0030*/ 	.short	0x0004
        /*0032*/ 	.short	0x0020
        /*0034*/ 	.byte	0x00, 0xf5, 0x21, 0x00


	//----- nvinfo : EIATTR_KPARAM_INFO
	.align		4
.L_99:
        /*0038*/ 	.byte	0x04, 0x17
        /*003a*/ 	.short	(.L_101 - .L_100)
.L_100:
        /*003c*/ 	.word	0x00000000
        /*0040*/ 	.short	0x0003
        /*0042*/ 	.short	0x0018
        /*0044*/ 	.byte	0x00, 0xf5, 0x21, 0x00


	//----- nvinfo : EIATTR_KPARAM_INFO
	.align		4
.L_101:
        /*0048*/ 	.byte	0x04, 0x17
        /*004a*/ 	.short	(.L_103 - .L_102)
.L_102:
        /*004c*/ 	.word	0x00000000
        /*0050*/ 	.short	0x0002
        /*0052*/ 	.short	0x0010
        /*0054*/ 	.byte	0x00, 0xf5, 0x21, 0x00


	//----- nvinfo : EIATTR_KPARAM_INFO
	.align		4
.L_103:
        /*0058*/ 	.byte	0x04, 0x17
        /*005a*/ 	.short	(.L_105 - .L_104)
.L_104:
        /*005c*/ 	.word	0x00000000
        /*0060*/ 	.short	0x0001
        /*0062*/ 	.short	0x0008
        /*0064*/ 	.byte	0x00, 0xf5, 0x21, 0x00


	//----- nvinfo : EIATTR_KPARAM_INFO
	.align		4
.L_105:
        /*0068*/ 	.byte	0x04, 0x17
        /*006a*/ 	.short	(.L_107 - .L_106)
.L_106:
        /*006c*/ 	.word	0x00000000
        /*0070*/ 	.short	0x0000
        /*0072*/ 	.short	0x0000
        /*0074*/ 	.byte	0x00, 0xf5, 0x21, 0x00


	//----- nvinfo : EIATTR_SPARSE_MMA_MASK
	.align		4
.L_107:
        /*0078*/ 	.byte	0x03, 0x50
        /*007a*/ 	.short	0x0000


	//----- nvinfo : EIATTR_MAXREG_COUNT
	.align		4
        /*007c*/ 	.byte	0x03, 0x1b
        /*007e*/ 	.short	0x00ff


	//----- nvinfo : EIATTR_MERCURY_ISA_VERSION
	.align		4
        /*0080*/ 	.byte	0x03, 0x5f
        /*0082*/ 	.short	0x0101


	//----- nvinfo : EIATTR_VRC_CTA_INIT_COUNT
	.align		4
        /*0084*/ 	.byte	0x02, 0x4a
	.zero		1
	.zero		1


	//----- nvinfo : EIATTR_EXIT_INSTR_OFFSETS
	.align		4
        /*0088*/ 	.byte	0x04, 0x1c
        /*008a*/ 	.short	(.L_109 - .L_108)


	//   ....[0]....
.L_108:
        /*008c*/ 	.word	0x00000090


	//   ....[1]....
        /*0090*/ 	.word	0x00001390


	//----- nvinfo : EIATTR_CRS_STACK_SIZE
	.align		4
.L_109:
        /*0094*/ 	.byte	0x04, 0x1e
        /*0096*/ 	.short	(.L_111 - .L_110)
.L_110:
        /*0098*/ 	.word	0x00000000


	//----- nvinfo : EIATTR_CBANK_PARAM_SIZE
	.align		4
.L_111:
        /*009c*/ 	.byte	0x03, 0x19
        /*009e*/ 	.short	0x0038


	//----- nvinfo : EIATTR_PARAM_CBANK
	.align		4
        /*00a0*/ 	.byte	0x04, 0x0a
        /*00a2*/ 	.short	(.L_113 - .L_112)
	.align		4
.L_112:
        /*00a4*/ 	.word	index@(.nv.constant0._Z15row_with_stridePKmS0_PKdS2_PdmS0_)
        /*00a8*/ 	.short	0x0380
        /*00aa*/ 	.short	0x0038


	//----- nvinfo : EIATTR_SW_WAR
	.align		4
.L_113:
        /*00ac*/ 	.byte	0x04, 0x36
        /*00ae*/ 	.short	(.L_115 - .L_114)
.L_114:
        /*00b0*/ 	.word	0x00000008
.L_115:


//--------------------- .nv.callgraph             --------------------------
	.section	.nv.callgraph,"",@"SHT_CUDA_CALLGRAPH"
	.align	4
	.sectionentsize	8
	.align		4
        /*0000*/ 	.word	0x00000000
	.align		4
        /*0004*/ 	.word	0xffffffff
	.align		4
        /*0008*/ 	.word	0x00000000
	.align		4
        /*000c*/ 	.word	0xfffffffe
	.align		4
        /*0010*/ 	.word	0x00000000
	.align		4
        /*0014*/ 	.word	0xfffffffd
	.align		4
        /*0018*/ 	.word	0x00000000
	.align		4
        /*001c*/ 	.word	0xfffffffc


//--------------------- .text._Z20test_coo_spmv_kernelPKmS0_PKdS2_Pdm --------------------------
	.section	.text._Z20test_coo_spmv_kernelPKmS0_PKdS2_Pdm,"ax",@progbits
	.align	128
        .global         _Z20test_coo_spmv_kernelPKmS0_PKdS2_Pdm
        .type           _Z20test_coo_spmv_kernelPKmS0_PKdS2_Pdm,@function
        .size           _Z20test_coo_spmv_kernelPKmS0_PKdS2_Pdm,(.L_x_34 - _Z20test_coo_spmv_kernelPKmS0_PKdS2_Pdm)
        .other          _Z20test_coo_spmv_kernelPKmS0_PKdS2_Pdm,@"STO_CUDA_ENTRY STV_DEFAULT"
_Z20test_coo_spmv_kernelPKmS0_PKdS2_Pdm:
.text._Z20test_coo_spmv_kernelPKmS0_PKdS2_Pdm:
[----:B------:R-:W-:Y:S01]  /*0000*/  LDC R1, c[0x0][0x37c] ;  /* 0x0000df00ff017b82 */ /* 0x000fe20000000800 */
[----:B------:R-:W0:Y:S01]  /*0010*/  S2R R0, SR_CTAID.X ;  /* 0x0000000000007919 */ /* 0x000e220000002500 */
[----:B------:R-:W0:Y:S01]  /*0020*/  LDCU UR4, c[0x0][0x360] ;  /* 0x00006c00ff0477ac */ /* 0x000e220008000800 */
[----:B------:R-:W0:Y:S01]  /*0030*/  S2R R3, SR_TID.X ;  /* 0x0000000000037919 */ /* 0x000e220000002100 */
[----:B------:R-:W1:Y:S01]  /*0040*/  LDCU.64 UR6, c[0x0][0x3a8] ;  /* 0x00007500ff0677ac */ /* 0x000e620008000a00 */
[----:B0-----:R-:W-:-:S05]  /*0050*/  IMAD R0, R0, UR4, R3 ;  /* 0x0000000400007c24 */ /* 0x001fca000f8e0203 */
[----:B-1----:R-:W-:-:S04]  /*0060*/  ISETP.GE.U32.AND P0, PT, R0, UR6, PT ;  /* 0x0000000600007c0c */ /* 0x002fc8000bf06070 */
[----:B------:R-:W-:-:S13]  /*0070*/  ISETP.GE.U32.AND.EX P0, PT, RZ, UR7, PT, P0 ;  /* 0x00000007ff007c0c */ /* 0x000fda000bf06100 */
[----:B------:R-:W-:Y:S05]  /*0080*/  @P0 EXIT ;  /* 0x000000000000094d */ /* 0x000fea0003800000 */
[----:B------:R-:W0:Y:S01]  /*0090*/  LDCU.128 UR8, c[0x0][0x380] ;  /* 0x00007000ff0877ac */ /* 0x000e220008000c00 */
[----:B------:R-:W-:Y:S01]  /*00a0*/  IMAD.SHL.U32 R8, R0, 0x8, RZ ;  /* 0x0000000800087824 */ /* 0x000fe200078e00ff */
[----:B------:R-:W-:Y:S01]  /*00b0*/  SHF.R.U32.HI R0, RZ, 0x1d, R0 ;  /* 0x0000001dff007819 */ /* 0x000fe20000011600 */
[----:B------:R-:W1:Y:S01]  /*00c0*/  LDCU.64 UR4, c[0x0][0x358] ;  /* 0x00006b00ff0477ac */ /* 0x000e620008000a00 */
[----:B------:R-:W2:Y:S01]  /*00d0*/  LDCU.128 UR12, c[0x0][0x390] ;  /* 0x00007200ff0c77ac */ /* 0x000ea20008000c00 */
[----:B------:R-:W3:Y:S01]  /*00e0*/  LDCU.64 UR6, c[0x0][0x3a0] ;  /* 0x00007400ff0677ac */ /* 0x000ee20008000a00 */
[----:B0-----:R-:W-:-:S04]  /*00f0*/  IADD3 R10, P0, PT, R8, UR10, RZ ;  /* 0x0000000a080a7c10 */ /* 0x001fc8000ff1e0ff */
[----:B------:R-:W-:-:S05]  /*0100*/  IADD3.X R11, PT, PT, R0, UR11, RZ, P0, !PT ;  /* 0x0000000b000b7c10 */ /* 0x000fca00087fe4ff */
[----:B-1----:R-:W4:Y:S01]  /*0110*/  LDG.E.64 R2, desc[UR4][R10.64] ;  /* 0x000000040a027981 */ /* 0x002f22000c1e1b00 */
[C---:B--2---:R-:W-:Y:S02]  /*0120*/  IADD3 R12, P1, PT, R8.reuse, UR12, RZ ;  /* 0x0000000c080c7c10 */ /* 0x044fe4000ff3e0ff */
[----:B------:R-:W-:Y:S02]  /*0130*/  IADD3 R8, P0, PT, R8, UR8, RZ ;  /* 0x0000000808087c10 */ /* 0x000fe4000ff1e0ff */
[C---:B------:R-:W-:Y:S02]  /*0140*/  IADD3.X R13, PT, PT, R0.reuse, UR13, RZ, P1, !PT ;  /* 0x0000000d000d7c10 */ /* 0x040fe40008ffe4ff */
[----:B------:R-:W-:-:S03]  /*0150*/  IADD3.X R9, PT, PT, R0, UR9, RZ, P0, !PT ;  /* 0x0000000900097c10 */ /* 0x000fc600087fe4ff */
[----:B------:R-:W2:Y:S01]  /*0160*/  LDG.E.64 R4, desc[UR4][R12.64] ;  /* 0x000000040c047981 */ /* 0x000ea2000c1e1b00 */
[----:B----4-:R-:W-:-:S04]  /*0170*/  LEA R6, P1, R2, UR14, 0x3 ;  /* 0x0000000e02067c11 */ /* 0x010fc8000f8218ff */
[----:B------:R-:W-:Y:S02]  /*0180*/  LEA.HI.X R7, R2, UR15, R3, 0x3, P1 ;  /* 0x0000000f02077c11 */ /* 0x000fe400088f1c03 */
[----:B------:R-:W3:Y:S04]  /*0190*/  LDG.E.64 R2, desc[UR4][R8.64] ;  /* 0x0000000408027981 */ /* 0x000ee8000c1e1b00 */
[----:B------:R-:W2:Y:S01]  /*01a0*/  LDG.E.64 R6, desc[UR4][R6.64] ;  /* 0x0000000406067981 */ /* 0x000ea2000c1e1b00 */
[----:B---3--:R-:W-:Y:S01]  /*01b0*/  LEA R10, P0, R2, UR6, 0x3 ;  /* 0x00000006020a7c11 */ /* 0x008fe2000f8018ff */
[----:B--2---:R-:W-:-:S03]  /*01c0*/  DMUL R4, R4, R6 ;  /* 0x0000000604047228 */ /* 0x004fc60000000000 */
[----:B------:R-:W-:-:S05]  /*01d0*/  LEA.HI.X R11, R2, UR7, R3, 0x3, P0 ;  /* 0x00000007020b7c11 */ /* 0x000fca00080f1c03 */
[----:B------:R-:W-:Y:S01]  /*01e0*/  REDG.E.ADD.F64.RN.STRONG.GPU desc[UR4][R10.64], R4 ;  /* 0x000000040a0079a6 */ /* 0x000fe2000c12ff04 */
[----:B------:R-:W-:Y:S05]  /*01f0*/  EXIT ;  /* 0x000000000000794d */ /* 0x000fea0003800000 */
.L_x_0:
[----:B------:R-:W-:-:S00]  /*0200*/  BRA `(.L_x_0) ;  /* 0xfffffffc00fc7947 */ /* 0x000fc0000383ffff */
[----:B------:R-:W-:-:S00]  /*0210*/  NOP ;  /* 0x0000000000007918 */ /* 0x000fc00000000000 */
        /* <DEDUP_REMOVED lines=14> */
.L_x_34:


//--------------------- .text._Z10entire_rowPKmS0_PKdS2_PdmS0_ --------------------------
	.section	.text._Z10entire_rowPKmS0_PKdS2_PdmS0_,"ax",@progbits
	.align	128
        .global         _Z10entire_rowPKmS0_PKdS2_PdmS0_
        .type           _Z10entire_rowPKmS0_PKdS2_PdmS0_,@function
        .size           _Z10entire_rowPKmS0_PKdS2_PdmS0_,(.L_x_35 - _Z10entire_rowPKmS0_PKdS2_PdmS0_)
        .other          _Z10entire_rowPKmS0_PKdS2_PdmS0_,@"STO_CUDA_ENTRY STV_DEFAULT"
_Z10entire_rowPKmS0_PKdS2_PdmS0_:
.text._Z10entire_rowPKmS0_PKdS2_PdmS0_:
        /* <DEDUP_REMOVED lines=9> */
[----:B------:R-:W0:Y:S01]  /*0090*/  LDCU.64 UR6, c[0x0][0x3b0] ;  /* 0x00007600ff0677ac */ /* 0x000e220008000a00 */
[----:B------:R-:W-:Y:S01]  /*00a0*/  IMAD.SHL.U32 R4, R5, 0x8, RZ ;  /* 0x0000000805047824 */ /* 0x000fe200078e00ff */
[----:B------:R-:W-:Y:S01]  /*00b0*/  SHF.R.U32.HI R5, RZ, 0x1d, R5 ;  /* 0x0000001dff057819 */ /* 0x000fe20000011605 */
[----:B------:R-:W1:Y:S01]  /*00c0*/  LDCU.64 UR4, c[0x0][0x358] ;  /* 0x00006b00ff0477ac */ /* 0x000e620008000a00 */
[----:B------:R-:W2:Y:S02]  /*00d0*/  LDCU.64 UR10, c[0x0][0x398] ;  /* 0x00007300ff0a77ac */ /* 0x000ea40008000a00 */
[----:B0-----:R-:W-:-:S04]  /*00e0*/  IADD3 R2, P0, PT, R4, UR6, RZ ;  /* 0x0000000604027c10 */ /* 0x001fc8000ff1e0ff */
[----:B------:R-:W-:-:S05]  /*00f0*/  IADD3.X R3, PT, PT, R5, UR7, RZ, P0, !PT ;  /* 0x0000000705037c10 */ /* 0x000fca00087fe4ff */
[----:B-1----:R-:W3:Y:S04]  /*0100*/  LDG.E.64 R6, desc[UR4][R2.64+0x8] ;  /* 0x0000080402067981 */ /* 0x002ee8000c1e1b00 */
[----:B------:R-:W3:Y:S01]  /*0110*/  LDG.E.64 R26, desc[UR4][R2.64] ;  /* 0x00000004021a7981 */ /* 0x000ee2000c1e1b00 */
[----:B------:R-:W-:Y:S01]  /*0120*/  BSSY.RECONVERGENT B0, `(.L_x_1) ;  /* 0x0000114000007945 */ /* 0x000fe20003800200 */
[----:B------:R-:W-:Y:S02]  /*0130*/  CS2R R22, SRZ ;  /* 0x0000000000167805 */ /* 0x000fe4000001ff00 */
[----:B---3--:R-:W-:-:S04]  /*0140*/  ISETP.GE.U32.AND P0, PT, R26, R6, PT ;  /* 0x000000061a00720c */ /* 0x008fc80003f06070 */
[----:B------:R-:W-:-:S13]  /*0150*/  ISETP.GE.U32.AND.EX P0, PT, R27, R7, PT, P0 ;  /* 0x000000071b00720c */ /* 0x000fda0003f06100 */
[----:B--2---:R-:W-:Y:S05]  /*0160*/  @P0 BRA `(.L_x_2) ;  /* 0x00000010003c0947 */ /* 0x004fea0003800000 */
[----:B------:R-:W-:Y:S01]  /*0170*/  IMAD.MOV.U32 R0, RZ, RZ, R26 ;  /* 0x000000ffff007224 */ /* 0x000fe200078e001a */
[----:B------:R-:W-:Y:S01]  /*0180*/  BSSY.RECONVERGENT B1, `(.L_x_3) ;  /* 0x0000083000017945 */ /* 0x000fe20003800200 */
[----:B------:R-:W-:-:S03]  /*0190*/  CS2R R22, SRZ ;  /* 0x0000000000167805 */ /* 0x000fc6000001ff00 */
[CC--:B------:R-:W-:Y:S02]  /*01a0*/  IADD3 R2, P0, PT, -R6.reuse, R0.reuse, RZ ;  /* 0x0000000006027210 */ /* 0x0c0fe40007f1e1ff */
[----:B------:R-:W-:Y:S02]  /*01b0*/  IADD3 R24, P2, PT, R6, -R0, RZ ;  /* 0x8000000006187210 */ /* 0x000fe40007f5e0ff */
[----:B------:R-:W-:Y:S01]  /*01c0*/  ISETP.GT.U32.AND P1, PT, R2, -0x10, PT ;  /* 0xfffffff00200780c */ /* 0x000fe20003f24070 */
[----:B------:R-:W-:Y:S01]  /*01d0*/  IMAD.X R2, R27, 0x1, ~R7, P0 ;  /* 0x000000011b027824 */ /* 0x000fe200000e0e07 */
[----:B------:R-:W-:-:S04]  /*01e0*/  LOP3.LUT R25, R24, 0xf, RZ, 0xc0, !PT ;  /* 0x0000000f18197812 */ /* 0x000fc800078ec0ff */
[----:B------:R-:W-:Y:S01]  /*01f0*/  ISETP.GT.U32.AND.EX P1, PT, R2, -0x1, PT, P1 ;  /* 0xffffffff0200780c */ /* 0x000fe20003f24110 */
[----:B------:R-:W-:Y:S01]  /*0200*/  IMAD.X R2, R7, 0x1, ~R27, P2 ;  /* 0x0000000107027824 */ /* 0x000fe200010e0e1b */
[----:B------:R-:W-:-:S04]  /*0210*/  ISETP.NE.U32.AND P0, PT, R25, RZ, PT ;  /* 0x000000ff1900720c */ /* 0x000fc80003f05070 */
[----:B------:R-:W-:-:S07]  /*0220*/  ISETP.NE.AND.EX P0, PT, RZ, RZ, PT, P0 ;  /* 0x000000ffff00720c */ /* 0x000fce0003f05300 */
[----:B------:R-:W-:Y:S06]  /*0230*/  @P1 BRA `(.L_x_4) ;  /* 0x0000000400dc1947 */ /* 0x000fec0003800000 */
[----:B------:R-:W0:Y:S01]  /*0240*/  LDCU.64 UR6, c[0x0][0x390] ;  /* 0x00007200ff0677ac */ /* 0x000e220008000a00 */
[----:B------:R-:W-:Y:S02]  /*0250*/  LEA R6, P1, R0, 0x40, 0x3 ;  /* 0x0000004000067811 */ /* 0x000fe400078218ff */
[----:B------:R-:W-:Y:S02]  /*0260*/  CS2R R22, SRZ ;  /* 0x0000000000167805 */ /* 0x000fe4000001ff00 */
[----:B------:R-:W-:Y:S01]  /*0270*/  LOP3.LUT R3, R24, 0xfffffff0, RZ, 0xc0, !PT ;  /* 0xfffffff018037812 */ /* 0x000fe200078ec0ff */
[----:B------:R-:W1:Y:S01]  /*0280*/  LDCU.64 UR8, c[0x0][0x388] ;  /* 0x00007100ff0877ac */ /* 0x000e620008000a00 */
[----:B------:R-:W-:Y:S02]  /*0290*/  LEA.HI.X R7, R0, RZ, R27, 0x3, P1 ;  /* 0x000000ff00077211 */ /* 0x000fe400008f1c1b */
[C---:B0-----:R-:W-:Y:S02]  /*02a0*/  IADD3 R12, P2, PT, R6.reuse, UR6, RZ ;  /* 0x00000006060c7c10 */ /* 0x041fe4000ff5e0ff */
[----:B-1----:R-:W-:-:S02]  /*02b0*/  IADD3 R6, P1, PT, R6, UR8, RZ ;  /* 0x0000000806067c10 */ /* 0x002fc4000ff3e0ff */
[C---:B------:R-:W-:Y:S02]  /*02c0*/  IADD3.X R13, PT, PT, R7.reuse, UR7, RZ, P2, !PT ;  /* 0x00000007070d7c10 */ /* 0x040fe400097fe4ff */
[----:B------:R-:W-:-:S09]  /*02d0*/  IADD3.X R7, PT, PT, R7, UR9, RZ, P1, !PT ;  /* 0x0000000907077c10 */ /* 0x000fd20008ffe4ff */
.L_x_5:
[----:B------:R-:W2:Y:S04]  /*02e0*/  LDG.E.64 R8, desc[UR4][R6.64+-0x40] ;  /* 0xffffc00406087981 */ /* 0x000ea8000c1e1b00 */
[----:B------:R-:W3:Y:S01]  /*02f0*/  LDG.E.64 R10, desc[UR4][R6.64+-0x38] ;  /* 0xffffc804060a7981 */ /* 0x000ee2000c1e1b00 */
[----:B--2---:R-:W-:-:S04]  /*0300*/  LEA R28, P1, R8, UR10, 0x3 ;  /* 0x0000000a081c7c11 */ /* 0x004fc8000f8218ff */
[----:B------:R-:W-:Y:S01]  /*0310*/  LEA.HI.X R29, R8, UR11, R9, 0x3, P1 ;  /* 0x0000000b081d7c11 */ /* 0x000fe200088f1c09 */
[----:B------:R-:W-:Y:S02]  /*0320*/  IMAD.MOV.U32 R8, RZ, RZ, R12 ;  /* 0x000000ffff087224 */ /* 0x000fe400078e000c */
[----:B------:R-:W-:Y:S02]  /*0330*/  IMAD.MOV.U32 R9, RZ, RZ, R13 ;  /* 0x000000ffff097224 */ /* 0x000fe400078e000d */
[----:B------:R-:W2:Y:S04]  /*0340*/  LDG.E.64 R20, desc[UR4][R28.64] ;  /* 0x000000041c147981 */ /* 0x000ea8000c1e1b00 */
[----:B------:R-:W2:Y:S04]  /*0350*/  LDG.E.64 R14, desc[UR4][R8.64+-0x40] ;  /* 0xffffc004080e7981 */ /* 0x000ea8000c1e1b00 */
[----:B------:R-:W4:Y:S01]  /*0360*/  LDG.E.64 R12, desc[UR4][R6.64+-0x30] ;  /* 0xffffd004060c7981 */ /* 0x000f22000c1e1b00 */
[----:B---3--:R-:W-:-:S03]  /*0370*/  LEA R18, P1, R10, UR10, 0x3 ;  /* 0x0000000a0a127c11 */ /* 0x008fc6000f8218ff */
[----:B------:R-:W3:Y:S01]  /*0380*/  LDG.E.64 R16, desc[UR4][R8.64+-0x38] ;  /* 0xffffc80408107981 */ /* 0x000ee2000c1e1b00 */
[----:B------:R-:W-:-:S03]  /*0390*/  LEA.HI.X R19, R10, UR11, R11, 0x3, P1 ;  /* 0x0000000b0a137c11 */ /* 0x000fc600088f1c0b */
[----:B------:R-:W5:Y:S04]  /*03a0*/  LDG.E.64 R10, desc[UR4][R6.64+-0x28] ;  /* 0xffffd804060a7981 */ /* 0x000f68000c1e1b00 */
[----:B------:R-:W3:Y:S01]  /*03b0*/  LDG.E.64 R18, desc[UR4][R18.64] ;  /* 0x0000000412127981 */ /* 0x000ee2000c1e1b00 */
[----:B--2---:R-:W-:-:S03]  /*03c0*/  DFMA R20, R14, R20, R22 ;  /* 0x000000140e14722b */ /* 0x004fc60000000016 */
[----:B------:R-:W2:Y:S01]  /*03d0*/  LDG.E.64 R14, desc[UR4][R8.64+-0x30] ;  /* 0xffffd004080e7981 */ /* 0x000ea2000c1e1b00 */
[----:B----4-:R-:W-:-:S04]  /*03e0*/  LEA R22, P1, R12, UR10, 0x3 ;  /* 0x0000000a0c167c11 */ /* 0x010fc8000f8218ff */
[----:B------:R-:W-:Y:S02]  /*03f0*/  LEA.HI.X R23, R12, UR11, R13, 0x3, P1 ;  /* 0x0000000b0c177c11 */ /* 0x000fe400088f1c0d */
[----:B------:R-:W4:Y:S04]  /*0400*/  LDG.E.64 R12, desc[UR4][R6.64+-0x20] ;  /* 0xffffe004060c7981 */ /* 0x000f28000c1e1b00 */
[----:B------:R-:W2:Y:S01]  /*0410*/  LDG.E.64 R22, desc[UR4][R22.64] ;  /* 0x0000000416167981 */ /* 0x000ea2000c1e1b00 */
[----:B-----5:R-:W-:-:S04]  /*0420*/  LEA R28, P1, R10, UR10, 0x3 ;  /* 0x0000000a0a1c7c11 */ /* 0x020fc8000f8218ff */
[----:B------:R-:W-:Y:S01]  /*0430*/  LEA.HI.X R29, R10, UR11, R11, 0x3, P1 ;  /* 0x0000000b0a1d7c11 */ /* 0x000fe200088f1c0b */
[----:B---3--:R-:W-:Y:S01]  /*0440*/  DFMA R18, R16, R18, R20 ;  /* 0x000000121012722b */ /* 0x008fe20000000014 */
[----:B------:R-:W3:Y:S04]  /*0450*/  LDG.E.64 R10, desc[UR4][R6.64+-0x18] ;  /* 0xffffe804060a7981 */ /* 0x000ee8000c1e1b00 */
[----:B------:R-:W5:Y:S04]  /*0460*/  LDG.E.64 R16, desc[UR4][R8.64+-0x28] ;  /* 0xffffd80408107981 */ /* 0x000f68000c1e1b00 */
[----:B------:R-:W5:Y:S01]  /*0470*/  LDG.E.64 R20, desc[UR4][R28.64] ;  /* 0x000000041c147981 */ /* 0x000f62000c1e1b00 */
[----:B--2---:R-:W-:Y:S01]  /*0480*/  DFMA R22, R14, R22, R18 ;  /* 0x000000160e16722b */ /* 0x004fe20000000012 */
[----:B----4-:R-:W-:-:S02]  /*0490*/  LEA R18, P1, R12, UR10, 0x3 ;  /* 0x0000000a0c127c11 */ /* 0x010fc4000f8218ff */
[----:B------:R-:W2:Y:S02]  /*04a0*/  LDG.E.64 R14, desc[UR4][R8.64+-0x20] ;  /* 0xffffe004080e7981 */ /* 0x000ea4000c1e1b00 */
[----:B------:R-:W-:Y:S02]  /*04b0*/  LEA.HI.X R19, R12, UR11, R13, 0x3, P1 ;  /* 0x0000000b0c137c11 */ /* 0x000fe400088f1c0d */
[----:B------:R-:W4:Y:S04]  /*04c0*/  LDG.E.64 R12, desc[UR4][R6.64+-0x10] ;  /* 0xfffff004060c7981 */ /* 0x000f28000c1e1b00 */
[----:B------:R-:W2:Y:S01]  /*04d0*/  LDG.E.64 R18, desc[UR4][R18.64] ;  /* 0x0000000412127981 */ /* 0x000ea2000c1e1b00 */
[----:B-----5:R-:W-:Y:S01]  /*04e0*/  DFMA R20, R16, R20, R22 ;  /* 0x000000141014722b */ /* 0x020fe20000000016 */
[----:B---3--:R-:W-:-:S02]  /*04f0*/  LEA R22, P1, R10, UR10, 0x3 ;  /* 0x0000000a0a167c11 */ /* 0x008fc4000f8218ff */
[----:B------:R-:W3:Y:S02]  /*0500*/  LDG.E.64 R16, desc[UR4][R8.64+-0x18] ;  /* 0xffffe80408107981 */ /* 0x000ee4000c1e1b00 */
[----:B------:R-:W-:Y:S02]  /*0510*/  LEA.HI.X R23, R10, UR11, R11, 0x3, P1 ;  /* 0x0000000b0a177c11 */ /* 0x000fe400088f1c0b */
[----:B------:R-:W5:Y:S04]  /*0520*/  LDG.E.64 R10, desc[UR4][R6.64+-0x8] ;  /* 0xfffff804060a7981 */ /* 0x000f68000c1e1b00 */
[----:B------:R-:W3:Y:S01]  /*0530*/  LDG.E.64 R22, desc[UR4][R22.64] ;  /* 0x0000000416167981 */ /* 0x000ee2000c1e1b00 */
[----:B----4-:R-:W-:-:S04]  /*0540*/  LEA R28, P1, R12, UR10, 0x3 ;  /* 0x0000000a0c1c7c11 */ /* 0x010fc8000f8218ff */
[----:B------:R-:W-:Y:S01]  /*0550*/  LEA.HI.X R29, R12, UR11, R13, 0x3, P1 ;  /* 0x0000000b0c1d7c11 */ /* 0x000fe200088f1c0d */
[----:B--2---:R-:W-:Y:S01]  /*0560*/  DFMA R18, R14, R18, R20 ;  /* 0x000000120e12722b */ /* 0x004fe20000000014 */
[----:B------:R-:W2:Y:S04]  /*0570*/  LDG.E.64 R12, desc[UR4][R6.64] ;  /* 0x00000004060c7981 */ /* 0x000ea8000c1e1b00 */
[----:B------:R-:W4:Y:S04]  /*0580*/  LDG.E.64 R14, desc[UR4][R8.64+-0x10] ;  /* 0xfffff004080e7981 */ /* 0x000f28000c1e1b00 */
[----:B------:R-:W4:Y:S01]  /*0590*/  LDG.E.64 R20, desc[UR4][R28.64] ;  /* 0x000000041c147981 */ /* 0x000f22000c1e1b00 */
[----:B---3--:R-:W-:Y:S01]  /*05a0*/  DFMA R22, R16, R22, R18 ;  /* 0x000000161016722b */ /* 0x008fe20000000012 */
[----:B-----5:R-:W-:-:S02]  /*05b0*/  LEA R16, P1, R10, UR10, 0x3 ;  /* 0x0000000a0a107c11 */ /* 0x020fc4000f8218ff */
[----:B------:R-:W3:Y:S02]  /*05c0*/  LDG.E.64 R18, desc[UR4][R8.64+-0x8] ;  /* 0xfffff80408127981 */ /* 0x000ee4000c1e1b00 */
[----:B------:R-:W-:Y:S02]  /*05d0*/  LEA.HI.X R17, R10, UR11, R11, 0x3, P1 ;  /* 0x0000000b0a117c11 */ /* 0x000fe400088f1c0b */
[----:B------:R-:W5:Y:S04]  /*05e0*/  LDG.E.64 R10, desc[UR4][R6.64+0x8] ;  /* 0x00000804060a7981 */ /* 0x000f68000c1e1b00 */
[----:B------:R-:W3:Y:S01]  /*05f0*/  LDG.E.64 R16, desc[UR4][R16.64] ;  /* 0x0000000410107981 */ /* 0x000ee2000c1e1b00 */
[----:B----4-:R-:W-:Y:S01]  /*0600*/  DFMA R20, R14, R20, R22 ;  /* 0x000000140e14722b */ /* 0x010fe20000000016 */
[----:B--2---:R-:W-:-:S02]  /*0610*/  LEA R22, P1, R12, UR10, 0x3 ;  /* 0x0000000a0c167c11 */ /* 0x004fc4000f8218ff */
[----:B------:R-:W2:Y:S02]  /*0620*/  LDG.E.64 R14, desc[UR4][R8.64] ;  /* 0x00000004080e7981 */ /* 0x000ea4000c1e1b00 */
        /* <DEDUP_REMOVED lines=20> */
[----:B------:R-:W5:Y:S01]  /*0770*/  LDG.E.64 R22, desc[UR4][R22.64] ;  /* 0x0000000416167981 */ /* 0x000f62000c1e1b00 */
[----:B----4-:R-:W-:-:S04]  /*0780*/  LEA R28, P1, R12, UR10, 0x3 ;  /* 0x0000000a0c1c7c11 */ /* 0x010fc8000f8218ff */
[----:B------:R-:W-:Y:S02]  /*0790*/  LEA.HI.X R29, R12, UR11, R13, 0x3, P1 ;  /* 0x0000000b0c1d7c11 */ /* 0x000fe400088f1c0d */
[----:B------:R-:W4:Y:S01]  /*07a0*/  LDG.E.64 R12, desc[UR4][R6.64+0x28] ;  /* 0x00002804060c7981 */ /* 0x000f22000c1e1b00 */
[----:B--2---:R-:W-:-:S03]  /*07b0*/  DFMA R16, R14, R16, R18 ;  /* 0x000000100e10722b */ /* 0x004fc60000000012 */
[----:B------:R-:W3:Y:S04]  /*07c0*/  LDG.E.64 R14, desc[UR4][R28.64] ;  /* 0x000000041c0e7981 */ /* 0x000ee8000c1e1b00 */
[----:B------:R-:W2:Y:S01]  /*07d0*/  LDG.E.64 R18, desc[UR4][R6.64+0x30] ;  /* 0x0000300406127981 */ /* 0x000ea2000c1e1b00 */
[----:B-----5:R-:W-:-:S03]  /*07e0*/  DFMA R22, R10, R22, R16 ;  /* 0x000000160a16722b */ /* 0x020fc60000000010 */
[----:B------:R-:W5:Y:S01]  /*07f0*/  LDG.E.64 R10, desc[UR4][R6.64+0x38] ;  /* 0x00003804060a7981 */ /* 0x000f62000c1e1b00 */
[----:B----4-:R-:W-:-:S04]  /*0800*/  LEA R16, P1, R12, UR10, 0x3 ;  /* 0x0000000a0c107c11 */ /* 0x010fc8000f8218ff */
[----:B------:R-:W-:Y:S01]  /*0810*/  LEA.HI.X R17, R12, UR11, R13, 0x3, P1 ;  /* 0x0000000b0c117c11 */ /* 0x000fe200088f1c0d */
[----:B---3--:R-:W-:Y:S01]  /*0820*/  DFMA R12, R20, R14, R22 ;  /* 0x0000000e140c722b */ /* 0x008fe20000000016 */
[----:B------:R-:W3:Y:S01]  /*0830*/  LDG.E.64 R14, desc[UR4][R8.64+0x28] ;  /* 0x00002804080e7981 */ /* 0x000ee2000c1e1b00 */
[----:B--2---:R-:W-:-:S03]  /*0840*/  LEA R20, P1, R18, UR10, 0x3 ;  /* 0x0000000a12147c11 */ /* 0x004fc6000f8218ff */
[----:B------:R-:W3:Y:S01]  /*0850*/  LDG.E.64 R16, desc[UR4][R16.64] ;  /* 0x0000000410107981 */ /* 0x000ee2000c1e1b00 */
[----:B------:R-:W-:Y:S02]  /*0860*/  LEA.HI.X R21, R18, UR11, R19, 0x3, P1 ;  /* 0x0000000b12157c11 */ /* 0x000fe400088f1c13 */
[C---:B-----5:R-:W-:Y:S01]  /*0870*/  LEA R18, P1, R10.reuse, UR10, 0x3 ;  /* 0x0000000a0a127c11 */ /* 0x060fe2000f8218ff */
[----:B------:R-:W2:Y:S04]  /*0880*/  LDG.E.64 R22, desc[UR4][R8.64+0x30] ;  /* 0x0000300408167981 */ /* 0x000ea8000c1e1b00 */
[----:B------:R-:W2:Y:S01]  /*0890*/  LDG.E.64 R20, desc[UR4][R20.64] ;  /* 0x0000000414147981 */ /* 0x000ea2000c1e1b00 */
[----:B------:R-:W-:-:S03]  /*08a0*/  LEA.HI.X R19, R10, UR11, R11, 0x3, P1 ;  /* 0x0000000b0a137c11 */ /* 0x000fc600088f1c0b */
[----:B------:R-:W4:Y:S04]  /*08b0*/  LDG.E.64 R10, desc[UR4][R8.64+0x38] ;  /* 0x00003804080a7981 */ /* 0x000f28000c1e1b00 */
[----:B------:R-:W4:Y:S01]  /*08c0*/  LDG.E.64 R18, desc[UR4][R18.64] ;  /* 0x0000000412127981 */ /* 0x000f22000c1e1b00 */
[----:B------:R-:W-:-:S04]  /*08d0*/  IADD3 R3, P1, PT, R3, -0x10, RZ ;  /* 0xfffffff003037810 */ /* 0x000fc80007f3e0ff */
[----:B------:R-:W-:Y:S02]  /*08e0*/  IADD3.X R2, PT, PT, R2, -0x1, RZ, P1, !PT ;  /* 0xffffffff02027810 */ /* 0x000fe40000ffe4ff */
[----:B------:R-:W-:-:S04]  /*08f0*/  ISETP.NE.U32.AND P1, PT, R3, RZ, PT ;  /* 0x000000ff0300720c */ /* 0x000fc80003f25070 */
[----:B------:R-:W-:Y:S02]  /*0900*/  ISETP.NE.AND.EX P1, PT, R2, RZ, PT, P1 ;  /* 0x000000ff0200720c */ /* 0x000fe40003f25310 */
[----:B------:R-:W-:Y:S02]  /*0910*/  IADD3 R0, P2, PT, R0, 0x10, RZ ;  /* 0x0000001000007810 */ /* 0x000fe40007f5e0ff */
[----:B------:R-:W-:-:S03]  /*0920*/  IADD3 R6, P4, PT, R6, 0x80, RZ ;  /* 0x0000008006067810 */ /* 0x000fc60007f9e0ff */
[----:B------:R-:W-:Y:S02]  /*0930*/  IMAD.X R27, RZ, RZ, R27, P2 ;  /* 0x000000ffff1b7224 */ /* 0x000fe400010e061b */
[----:B------:R-:W-:Y:S01]  /*0940*/  IMAD.X R7, RZ, RZ, R7, P4 ;  /* 0x000000ffff077224 */ /* 0x000fe200020e0607 */
[----:B---3--:R-:W-:-:S08]  /*0950*/  DFMA R12, R14, R16, R12 ;  /* 0x000000100e0c722b */ /* 0x008fd0000000000c */
[----:B--2---:R-:W-:Y:S01]  /*0960*/  DFMA R22, R22, R20, R12 ;  /* 0x000000141616722b */ /* 0x004fe2000000000c */
[----:B------:R-:W-:-:S07]  /*0970*/  IADD3 R12, P3, PT, R8, 0x80, RZ ;  /* 0x00000080080c7810 */ /* 0x000fce0007f7e0ff */
[----:B----4-:R-:W-:Y:S01]  /*0980*/  DFMA R22, R10, R18, R22 ;  /* 0x000000120a16722b */ /* 0x010fe20000000016 */
[----:B------:R-:W-:Y:S01]  /*0990*/  IMAD.X R13, RZ, RZ, R9, P3 ;  /* 0x000000ffff0d7224 */ /* 0x000fe200018e0609 */
[----:B------:R-:W-:Y:S09]  /*09a0*/  @P1 BRA `(.L_x_5) ;  /* 0xfffffff8004c1947 */ /* 0x000ff2000383ffff */
.L_x_4:
[----:B------:R-:W-:Y:S05]  /*09b0*/  BSYNC.RECONVERGENT B1 ;  /* 0x0000000000017941 */ /* 0x000fea0003800200 */
.L_x_3:
[----:B------:R-:W-:Y:S05]  /*09c0*/  @!P0 BRA `(.L_x_2) ;  /* 0x0000000800248947 */ /* 0x000fea0003800000 */
[----:B------:R-:W-:Y:S01]  /*09d0*/  ISETP.GE.U32.AND P1, PT, R25, 0x8, PT ;  /* 0x000000081900780c */ /* 0x000fe20003f26070 */
[----:B------:R-:W-:Y:S01]  /*09e0*/  BSSY.RECONVERGENT B1, `(.L_x_6) ;  /* 0x0000040000017945 */ /* 0x000fe20003800200 */
[----:B------:R-:W-:Y:S02]  /*09f0*/  LOP3.LUT R26, R24, 0x7, RZ, 0xc0, !PT ;  /* 0x00000007181a7812 */ /* 0x000fe400078ec0ff */
[----:B------:R-:W-:Y:S02]  /*0a00*/  ISETP.GE.U32.AND.EX P1, PT, RZ, RZ, PT, P1 ;  /* 0x000000ffff00720c */ /* 0x000fe40003f26110 */
[----:B------:R-:W-:-:S04]  /*0a10*/  ISETP.NE.U32.AND P0, PT, R26, RZ, PT ;  /* 0x000000ff1a00720c */ /* 0x000fc80003f05070 */
[----:B------:R-:W-:-:S07]  /*0a20*/  ISETP.NE.AND.EX P0, PT, RZ, RZ, PT, P0 ;  /* 0x000000ffff00720c */ /* 0x000fce0003f05300 */
[----:B------:R-:W-:Y:S06]  /*0a30*/  @!P1 BRA `(.L_x_7) ;  /* 0x0000000000e89947 */ /* 0x000fec0003800000 */
[----:B------:R-:W0:Y:S01]  /*0a40*/  LDCU.64 UR6, c[0x0][0x388] ;  /* 0x00007100ff0677ac */ /* 0x000e220008000a00 */
[C---:B------:R-:W-:Y:S01]  /*0a50*/  IMAD.SHL.U32 R2, R0.reuse, 0x8, RZ ;  /* 0x0000000800027824 */ /* 0x040fe200078e00ff */
[----:B------:R-:W-:Y:S01]  /*0a60*/  SHF.L.U64.HI R3, R0, 0x3, R27 ;  /* 0x0000000300037819 */ /* 0x000fe2000001021b */
[----:B------:R-:W1:Y:S03]  /*0a70*/  LDCU.128 UR12, c[0x0][0x390] ;  /* 0x00007200ff0c77ac */ /* 0x000e660008000c00 */
[----:B0-----:R-:W-:-:S04]  /*0a80*/  IADD3 R6, P1, PT, R2, UR6, RZ ;  /* 0x0000000602067c10 */ /* 0x001fc8000ff3e0ff */
[----:B------:R-:W-:-:S05]  /*0a90*/  IADD3.X R7, PT, PT, R3, UR7, RZ, P1, !PT ;  /* 0x0000000703077c10 */ /* 0x000fca0008ffe4ff */
[----:B------:R-:W2:Y:S04]  /*0aa0*/  LDG.E.64 R14, desc[UR4][R6.64] ;  /* 0x00000004060e7981 */ /* 0x000ea8000c1e1b00 */
[----:B------:R-:W3:Y:S01]  /*0ab0*/  LDG.E.64 R8, desc[UR4][R6.64+0x8] ;  /* 0x0000080406087981 */ /* 0x000ee2000c1e1b00 */
[----:B-1----:R-:W-:-:S03]  /*0ac0*/  IADD3 R2, P1, PT, R2, UR12, RZ ;  /* 0x0000000c02027c10 */ /* 0x002fc6000ff3e0ff */
[----:B------:R-:W4:Y:S01]  /*0ad0*/  LDG.E.64 R10, desc[UR4][R6.64+0x10] ;  /* 0x00001004060a7981 */ /* 0x000f22000c1e1b00 */
[----:B------:R-:W-:-:S03]  /*0ae0*/  IADD3.X R3, PT, PT, R3, UR13, RZ, P1, !PT ;  /* 0x0000000d03037c10 */ /* 0x000fc60008ffe4ff */
[----:B------:R-:W5:Y:S04]  /*0af0*/  LDG.E.64 R16, desc[UR4][R6.64+0x18] ;  /* 0x0000180406107981 */ /* 0x000f68000c1e1b00 */
[----:B------:R-:W5:Y:S04]  /*0b00*/  LDG.E.64 R18, desc[UR4][R2.64] ;  /* 0x0000000402127981 */ /* 0x000f68000c1e1b00 */
[----:B------:R-:W5:Y:S01]  /*0b10*/  LDG.E.64 R20, desc[UR4][R2.64+0x8] ;  /* 0x0000080402147981 */ /* 0x000f62000c1e1b00 */
[----:B--2---:R-:W-:-:S04]  /*0b20*/  LEA R12, P2, R14, UR14, 0x3 ;  /* 0x0000000e0e0c7c11 */ /* 0x004fc8000f8418ff */
[----:B------:R-:W-:Y:S02]  /*0b30*/  LEA.HI.X R13, R14, UR15, R15, 0x3, P2 ;  /* 0x0000000f0e0d7c11 */ /* 0x000fe400090f1c0f */
[----:B---3--:R-:W-:-:S04]  /*0b40*/  LEA R28, P1, R8, UR14, 0x3 ;  /* 0x0000000e081c7c11 */ /* 0x008fc8000f8218ff */
[----:B------:R-:W5:Y:S01]  /*0b50*/  LDG.E.64 R12, desc[UR4][R12.64] ;  /* 0x000000040c0c7981 */ /* 0x000f62000c1e1b00 */
[----:B------:R-:W-:-:S05]  /*0b60*/  LEA.HI.X R29, R8, UR15, R9, 0x3, P1 ;  /* 0x0000000f081d7c11 */ /* 0x000fca00088f1c09 */
[----:B------:R-:W2:Y:S01]  /*0b70*/  LDG.E.64 R14, desc[UR4][R28.64] ;  /* 0x000000041c0e7981 */ /* 0x000ea2000c1e1b00 */
[----:B----4-:R-:W-:-:S04]  /*0b80*/  LEA R8, P1, R10, UR14, 0x3 ;  /* 0x0000000e0a087c11 */ /* 0x010fc8000f8218ff */
[----:B------:R-:W-:Y:S02]  /*0b90*/  LEA.HI.X R9, R10, UR15, R11, 0x3, P1 ;  /* 0x0000000f0a097c11 */ /* 0x000fe400088f1c0b */
[----:B------:R-:W3:Y:S04]  /*0ba0*/  LDG.E.64 R10, desc[UR4][R6.64+0x20] ;  /* 0x00002004060a7981 */ /* 0x000ee8000c1e1b00 */
[----:B------:R-:W4:Y:S04]  /*0bb0*/  LDG.E.64 R8, desc[UR4][R8.64] ;  /* 0x0000000408087981 */ /* 0x000f28000c1e1b00 */
[----:B------:R-:W3:Y:S01]  /*0bc0*/  LDG.E.64 R28, desc[UR4][R6.64+0x38] ;  /* 0x00003804061c7981 */ /* 0x000ee2000c1e1b00 */
[----:B-----5:R-:W-:-:S03]  /*0bd0*/  DFMA R22, R18, R12, R22 ;  /* 0x0000000c1216722b */ /* 0x020fc60000000016 */
[----:B------:R-:W4:Y:S01]  /*0be0*/  LDG.E.64 R12, desc[UR4][R2.64+0x10] ;  /* 0x00001004020c7981 */ /* 0x000f22000c1e1b00 */
[----:B------:R-:W-:-:S04]  /*0bf0*/  LEA R18, P1, R16, UR14, 0x3 ;  /* 0x0000000e10127c11 */ /* 0x000fc8000f8218ff */
[----:B--2---:R-:W-:Y:S01]  /*0c00*/  DFMA R22, R20, R14, R22 ;  /* 0x0000000e1416722b */ /* 0x004fe20000000016 */
[----:B------:R-:W-:Y:S01]  /*0c10*/  LEA.HI.X R19, R16, UR15, R17, 0x3, P1 ;  /* 0x0000000f10137c11 */ /* 0x000fe200088f1c11 */
[----:B------:R-:W2:Y:S04]  /*0c20*/  LDG.E.64 R14, desc[UR4][R6.64+0x28] ;  /* 0x00002804060e7981 */ /* 0x000ea8000c1e1b00 */
[----:B------:R-:W5:Y:S04]  /*0c30*/  LDG.E.64 R16, desc[UR4][R2.64+0x18] ;  /* 0x0000180402107981 */ /* 0x000f68000c1e1b00 */
[----:B------:R-:W5:Y:S04]  /*0c40*/  LDG.E.64 R18, desc[UR4][R18.64] ;  /* 0x0000000412127981 */ /* 0x000f68000c1e1b00 */
[----:B------:R-:W5:Y:S01]  /*0c50*/  LDG.E.64 R20, desc[UR4][R6.64+0x30] ;  /* 0x0000300406147981 */ /* 0x000f62000c1e1b00 */
[----:B----4-:R-:W-:Y:S01]  /*0c60*/  DFMA R12, R12, R8, R22 ;  /* 0x000000080c0c722b */ /* 0x010fe20000000016 */
[----:B---3--:R-:W-:-:S02]  /*0c70*/  LEA R8, P1, R10, UR14, 0x3 ;  /* 0x0000000e0a087c11 */ /* 0x008fc4000f8218ff */
[----:B------:R-:W3:Y:S02]  /*0c80*/  LDG.E.64 R22, desc[UR4][R2.64+0x20] ;  /* 0x0000200402167981 */ /* 0x000ee4000c1e1b00 */
[----:B------:R-:W-:Y:S02]  /*0c90*/  LEA.HI.X R9, R10, UR15, R11, 0x3, P1 ;  /* 0x0000000f0a097c11 */ /* 0x000fe400088f1c0b */
[----:B--2---:R-:W-:-:S04]  /*0ca0*/  LEA R10, P1, R14, UR14, 0x3 ;  /* 0x0000000e0e0a7c11 */ /* 0x004fc8000f8218ff */
[----:B------:R-:W3:Y:S01]  /*0cb0*/  LDG.E.64 R8, desc[UR4][R8.64] ;  /* 0x0000000408087981 */ /* 0x000ee2000c1e1b00 */
[----:B------:R-:W-:Y:S01]  /*0cc0*/  LEA.HI.X R11, R14, UR15, R15, 0x3, P1 ;  /* 0x0000000f0e0b7c11 */ /* 0x000fe200088f1c0f */
[----:B-----5:R-:W-:Y:S02]  /*0cd0*/  DFMA R16, R16, R18, R12 ;  /* 0x000000121010722b */ /* 0x020fe4000000000c */
[----:B------:R-:W2:Y:S01]  /*0ce0*/  LDG.E.64 R14, desc[UR4][R2.64+0x28] ;  /* 0x00002804020e7981 */ /* 0x000ea2000c1e1b00 */
[----:B------:R-:W-:-:S03]  /*0cf0*/  LEA R12, P1, R20, UR14, 0x3 ;  /* 0x0000000e140c7c11 */ /* 0x000fc6000f8218ff */
[----:B------:R-:W2:Y:S01]  /*0d00*/  LDG.E.64 R10, desc[UR4][R10.64] ;  /* 0x000000040a0a7981 */ /* 0x000ea2000c1e1b00 */
[----:B------:R-:W-:-:S03]  /*0d10*/  LEA.HI.X R13, R20, UR15, R21, 0x3, P1 ;  /* 0x0000000f140d7c11 */ /* 0x000fc600088f1c15 */
[----:B------:R-:W4:Y:S01]  /*0d20*/  LDG.E.64 R18, desc[UR4][R2.64+0x30] ;  /* 0x0000300402127981 */ /* 0x000f22000c1e1b00 */
[----:B------:R-:W-:-:S03]  /*0d30*/  LEA R6, P1, R28, UR14, 0x3 ;  /* 0x0000000e1c067c11 */ /* 0x000fc6000f8218ff */
[----:B------:R-:W5:Y:S01]  /*0d40*/  LDG.E.64 R20, desc[UR4][R2.64+0x38] ;  /* 0x0000380402147981 */ /* 0x000f62000c1e1b00 */
[----:B------:R-:W-:-:S03]  /*0d50*/  LEA.HI.X R7, R28, UR15, R29, 0x3, P1 ;  /* 0x0000000f1c077c11 */ /* 0x000fc600088f1c1d */
[----:B------:R-:W4:Y:S04]  /*0d60*/  LDG.E.64 R12, desc[UR4][R12.64] ;  /* 0x000000040c0c7981 */ /* 0x000f28000c1e1b00 */
[----:B------:R-:W5:Y:S01]  /*0d70*/  LDG.E.64 R6, desc[UR4][R6.64] ;  /* 0x0000000406067981 */ /* 0x000f62000c1e1b00 */
[----:B------:R-:W-:-:S05]  /*0d80*/  IADD3 R0, P1, PT, R0, 0x8, RZ ;  /* 0x0000000800007810 */ /* 0x000fca0007f3e0ff */
[----:B------:R-:W-:Y:S01]  /*0d90*/  IMAD.X R27, RZ, RZ, R27, P1 ;  /* 0x000000ffff1b7224 */ /* 0x000fe200008e061b */
[----:B---3--:R-:W-:-:S08]  /*0da0*/  DFMA R8, R22, R8, R16 ;  /* 0x000000081608722b */ /* 0x008fd00000000010 */
[----:B--2---:R-:W-:-:S08]  /*0db0*/  DFMA R8, R14, R10, R8 ;  /* 0x0000000a0e08722b */ /* 0x004fd00000000008 */
[----:B----4-:R-:W-:-:S08]  /*0dc0*/  DFMA R8, R18, R12, R8 ;  /* 0x0000000c1208722b */ /* 0x010fd00000000008 */
[----:B-----5:R-:W-:-:S11]  /*0dd0*/  DFMA R22, R20, R6, R8 ;  /* 0x000000061416722b */ /* 0x020fd60000000008 */
.L_x_7:
[----:B------:R-:W-:Y:S05]  /*0de0*/  BSYNC.RECONVERGENT B1 ;  /* 0x0000000000017941 */ /* 0x000fea0003800200 */
.L_x_6:
[----:B------:R-:W-:Y:S05]  /*0df0*/  @!P0 BRA `(.L_x_2) ;  /* 0x0000000400188947 */ /* 0x000fea0003800000 */
[----:B------:R-:W-:Y:S01]  /*0e00*/  ISETP.GE.U32.AND P1, PT, R26, 0x4, PT ;  /* 0x000000041a00780c */ /* 0x000fe20003f26070 */
[----:B------:R-:W-:Y:S01]  /*0e10*/  IMAD.MOV.U32 R25, RZ, RZ, RZ ;  /* 0x000000ffff197224 */ /* 0x000fe200078e00ff */
[----:B------:R-:W-:Y:S01]  /*0e20*/  LOP3.LUT R24, R24, 0x3, RZ, 0xc0, !PT ;  /* 0x0000000318187812 */ /* 0x000fe200078ec0ff */
[----:B------:R-:W-:Y:S01]  /*0e30*/  BSSY.RECONVERGENT B1, `(.L_x_8) ;  /* 0x0000027000017945 */ /* 0x000fe20003800200 */
[----:B------:R-:W-:Y:S02]  /*0e40*/  ISETP.GE.U32.AND.EX P1, PT, RZ, RZ, PT, P1 ;  /* 0x000000ffff00720c */ /* 0x000fe40003f26110 */
[----:B------:R-:W-:-:S04]  /*0e50*/  ISETP.NE.U32.AND P0, PT, R24, RZ, PT ;  /* 0x000000ff1800720c */ /* 0x000fc80003f05070 */
[----:B------:R-:W-:-:S07]  /*0e60*/  ISETP.NE.AND.EX P0, PT, R25, RZ, PT, P0 ;  /* 0x000000ff1900720c */ /* 0x000fce0003f05300 */
        /* <DEDUP_REMOVED lines=8> */
[----:B------:R-:W3:Y:S04]  /*0ef0*/  LDG.E.64 R12, desc[UR4][R20.64+0x8] ;  /* 0x00000804140c7981 */ /* 0x000ee8000c1e1b00 */
[----:B------:R-:W4:Y:S04]  /*0f00*/  LDG.E.64 R16, desc[UR4][R20.64+0x10] ;  /* 0x0000100414107981 */ /* 0x000f28000c1e1b00 */
[----:B------:R-:W5:Y:S01]  /*0f10*/  LDG.E.64 R2, desc[UR4][R20.64+0x18] ;  /* 0x0000180414027981 */ /* 0x000f62000c1e1b00 */
[----:B-1----:R-:W-:-:S04]  /*0f20*/  IADD3 R6, P1, PT, R6, UR12, RZ ;  /* 0x0000000c06067c10 */ /* 0x002fc8000ff3e0ff */
[----:B------:R-:W-:-:S05]  /*0f30*/  IADD3.X R7, PT, PT, R7, UR13, RZ, P1, !PT ;  /* 0x0000000d07077c10 */ /* 0x000fca0008ffe4ff */
[----:B------:R-:W5:Y:S01]  /*0f40*/  LDG.E.64 R20, desc[UR4][R6.64+0x10] ;  /* 0x0000100406147981 */ /* 0x000f62000c1e1b00 */
[----:B--2---:R-:W-:-:S04]  /*0f50*/  LEA R10, P2, R8, UR14, 0x3 ;  /* 0x0000000e080a7c11 */ /* 0x004fc8000f8418ff */
[----:B------:R-:W-:Y:S02]  /*0f60*/  LEA.HI.X R11, R8, UR15, R9, 0x3, P2 ;  /* 0x0000000f080b7c11 */ /* 0x000fe400090f1c09 */
[C---:B---3--:R-:W-:Y:S01]  /*0f70*/  LEA R14, P1, R12.reuse, UR14, 0x3 ;  /* 0x0000000e0c0e7c11 */ /* 0x048fe2000f8218ff */
[----:B------:R-:W2:Y:S04]  /*0f80*/  LDG.E.64 R8, desc[UR4][R6.64] ;  /* 0x0000000406087981 */ /* 0x000ea8000c1e1b00 */
[----:B------:R-:W2:Y:S01]  /*0f90*/  LDG.E.64 R10, desc[UR4][R10.64] ;  /* 0x000000040a0a7981 */ /* 0x000ea2000c1e1b00 */
[----:B------:R-:W-:Y:S02]  /*0fa0*/  LEA.HI.X R15, R12, UR15, R13, 0x3, P1 ;  /* 0x0000000f0c0f7c11 */ /* 0x000fe400088f1c0d */
[C---:B----4-:R-:W-:Y:S01]  /*0fb0*/  LEA R18, P1, R16.reuse, UR14, 0x3 ;  /* 0x0000000e10127c11 */ /* 0x050fe2000f8218ff */
[----:B------:R-:W3:Y:S04]  /*0fc0*/  LDG.E.64 R12, desc[UR4][R6.64+0x8] ;  /* 0x00000804060c7981 */ /* 0x000ee8000c1e1b00 */
[----:B------:R-:W3:Y:S01]  /*0fd0*/  LDG.E.64 R14, desc[UR4][R14.64] ;  /* 0x000000040e0e7981 */ /* 0x000ee2000c1e1b00 */
[----:B------:R-:W-:-:S02]  /*0fe0*/  LEA.HI.X R19, R16, UR15, R17, 0x3, P1 ;  /* 0x0000000f10137c11 */ /* 0x000fc400088f1c11 */
[----:B-----5:R-:W-:-:S04]  /*0ff0*/  LEA R16, P1, R2, UR14, 0x3 ;  /* 0x0000000e02107c11 */ /* 0x020fc8000f8218ff */
[----:B------:R-:W4:Y:S01]  /*1000*/  LDG.E.64 R18, desc[UR4][R18.64] ;  /* 0x0000000412127981 */ /* 0x000f22000c1e1b00 */
[----:B------:R-:W-:-:S03]  /*1010*/  LEA.HI.X R17, R2, UR15, R3, 0x3, P1 ;  /* 0x0000000f02117c11 */ /* 0x000fc600088f1c03 */
[----:B------:R-:W5:Y:S04]  /*1020*/  LDG.E.64 R2, desc[UR4][R6.64+0x18] ;  /* 0x0000180406027981 */ /* 0x000f68000c1e1b00 */
[----:B------:R-:W5:Y:S01]  /*1030*/  LDG.E.64 R16, desc[UR4][R16.64] ;  /* 0x0000000410107981 */ /* 0x000f62000c1e1b00 */
[----:B------:R-:W-:-:S05]  /*1040*/  IADD3 R0, P1, PT, R0, 0x4, RZ ;  /* 0x0000000400007810 */ /* 0x000fca0007f3e0ff */
[----:B------:R-:W-:Y:S01]  /*1050*/  IMAD.X R27, RZ, RZ, R27, P1 ;  /* 0x000000ffff1b7224 */ /* 0x000fe200008e061b */
[----:B--2---:R-:W-:-:S08]  /*1060*/  DFMA R8, R8, R10, R22 ;  /* 0x0000000a0808722b */ /* 0x004fd00000000016 */
[----:B---3--:R-:W-:-:S08]  /*1070*/  DFMA R8, R12, R14, R8 ;  /* 0x0000000e0c08722b */ /* 0x008fd00000000008 */
[----:B----4-:R-:W-:-:S08]  /*1080*/  DFMA R8, R20, R18, R8 ;  /* 0x000000121408722b */ /* 0x010fd00000000008 */
[----:B-----5:R-:W-:-:S11]  /*1090*/  DFMA R22, R2, R16, R8 ;  /* 0x000000100216722b */ /* 0x020fd60000000008 */
.L_x_9:
[----:B------:R-:W-:Y:S05]  /*10a0*/  BSYNC.RECONVERGENT B1 ;  /* 0x0000000000017941 */ /* 0x000fea0003800200 */
.L_x_8:
[----:B------:R-:W-:Y:S05]  /*10b0*/  @!P0 BRA `(.L_x_2) ;  /* 0x0000000000688947 */ /* 0x000fea0003800000 */
[----:B------:R-:W0:Y:S01]  /*10c0*/  LDCU.64 UR6, c[0x0][0x388] ;  /* 0x00007100ff0677ac */ /* 0x000e220008000a00 */
[C---:B------:R-:W-:Y:S01]  /*10d0*/  IMAD.SHL.U32 R10, R0.reuse, 0x8, RZ ;  /* 0x00000008000a7824 */ /* 0x040fe200078e00ff */
[----:B------:R-:W-:Y:S01]  /*10e0*/  SHF.L.U64.HI R0, R0, 0x3, R27 ;  /* 0x0000000300007819 */ /* 0x000fe2000001021b */
[----:B------:R-:W1:Y:S03]  /*10f0*/  LDCU.64 UR8, c[0x0][0x390] ;  /* 0x00007200ff0877ac */ /* 0x000e660008000a00 */
[C---:B0-----:R-:W-:Y:S02]  /*1100*/  IADD3 R8, P0, PT, R10.reuse, UR6, RZ ;  /* 0x000000060a087c10 */ /* 0x041fe4000ff1e0ff */
[----:B-1----:R-:W-:Y:S02]  /*1110*/  IADD3 R10, P1, PT, R10, UR8, RZ ;  /* 0x000000080a0a7c10 */ /* 0x002fe4000ff3e0ff */
[----:B------:R-:W-:-:S02]  /*1120*/  IADD3.X R9, PT, PT, R0, UR7, RZ, P0, !PT ;  /* 0x0000000700097c10 */ /* 0x000fc400087fe4ff */
[----:B------:R-:W-:-:S09]  /*1130*/  IADD3.X R11, PT, PT, R0, UR9, RZ, P1, !PT ;  /* 0x00000009000b7c10 */ /* 0x000fd20008ffe4ff */
.L_x_10:
[----:B------:R-:W2:Y:S01]  /*1140*/  LDG.E.64 R2, desc[UR4][R8.64] ;  /* 0x0000000408027981 */ /* 0x000ea2000c1e1b00 */
[----:B------:R-:W2:Y:S02]  /*1150*/  LDCU.64 UR6, c[0x0][0x398] ;  /* 0x00007300ff0677ac */ /* 0x000ea40008000a00 */
[----:B--2---:R-:W-:-:S04]  /*1160*/  LEA R6, P0, R2, UR6, 0x3 ;  /* 0x0000000602067c11 */ /* 0x004fc8000f8018ff */
[----:B------:R-:W-:Y:S01]  /*1170*/  LEA.HI.X R7, R2, UR7, R3, 0x3, P0 ;  /* 0x0000000702077c11 */ /* 0x000fe200080f1c03 */
[----:B------:R-:W-:Y:S02]  /*1180*/  IMAD.MOV.U32 R2, RZ, RZ, R10 ;  /* 0x000000ffff027224 */ /* 0x000fe400078e000a */
[----:B------:R-:W-:-:S03]  /*1190*/  IMAD.MOV.U32 R3, RZ, RZ, R11 ;  /* 0x000000ffff037224 */ /* 0x000fc600078e000b */
[----:B------:R-:W2:Y:S04]  /*11a0*/  LDG.E.64 R6, desc[UR4][R6.64] ;  /* 0x0000000406067981 */ /* 0x000ea8000c1e1b00 */
[----:B------:R-:W2:Y:S01]  /*11b0*/  LDG.E.64 R2, desc[UR4][R2.64] ;  /* 0x0000000402027981 */ /* 0x000ea2000c1e1b00 */
        /* <DEDUP_REMOVED lines=8> */
[----:B--2---:R-:W-:-:S03]  /*1240*/  DFMA R22, R2, R6, R22 ;  /* 0x000000060216722b */ /* 0x004fc60000000016 */
[----:B------:R-:W-:Y:S08]  /*1250*/  @P0 BRA `(.L_x_10) ;  /* 0xfffffffc00b80947 */ /* 0x000ff0000383ffff */
.L_x_2:
[----:B------:R-:W-:Y:S05]  /*1260*/  BSYNC.RECONVERGENT B0 ;  /* 0x0000000000007941 */ /* 0x000fea0003800200 */
.L_x_1:
[----:B------:R-:W0:Y:S02]  /*1270*/  LDCU.64 UR6, c[0x0][0x3a0] ;  /* 0x00007400ff0677ac */ /* 0x000e240008000a00 */
[----:B0-----:R-:W-:-:S04]  /*1280*/  IADD3 R4, P0, PT, R4, UR6, RZ ;  /* 0x0000000604047c10 */ /* 0x001fc8000ff1e0ff */
[----:B------:R-:W-:-:S05]  /*1290*/  IADD3.X R5, PT, PT, R5, UR7, RZ, P0, !PT ;  /* 0x0000000705057c10 */ /* 0x000fca00087fe4ff */
[----:B------:R-:W-:Y:S01]  /*12a0*/  STG.E.64 desc[UR4][R4.64], R22 ;  /* 0x0000001604007986 */ /* 0x000fe2000c101b04 */
[----:B------:R-:W-:Y:S05]  /*12b0*/  EXIT ;  /* 0x000000000000794d */ /* 0x000fea0003800000 */
.L_x_11:
        /* <DEDUP_REMOVED lines=12> */
.L_x_35:


//--------------------- .text._Z19row_with_sequentialPKmS0_PKdS2_PdmS0_ --------------------------
	.section	.text._Z19row_with_sequentialPKmS0_PKdS2_PdmS0_,"ax",@progbits
	.align	128
        .global         _Z19row_with_sequentialPKmS0_PKdS2_PdmS0_
        .type           _Z19row_with_sequentialPKmS0_PKdS2_PdmS0_,@function
        .size           _Z19row_with_sequentialPKmS0_PKdS2_PdmS0_,(.L_x_36 - _Z19row_with_sequentialPKmS0_PKdS2_PdmS0_)
        .other          _Z19row_with_sequentialPKmS0_PKdS2_PdmS0_,@"STO_CUDA_ENTRY STV_DEFAULT"
_Z19row_with_sequentialPKmS0_PKdS2_PdmS0_:
.text._Z19row_with_sequentialPKmS0_PKdS2_PdmS0_:
[----:B------:R-:W-:Y:S01]  /*0000*/  LDC R1, c[0x0][0x37c] ;  /* 0x0000df00ff017b82 */ /* 0x000fe20000000800 */
[----:B------:R-:W0:Y:S01]  /*0010*/  S2R R0, SR_CTAID.X ;  /* 0x0000000000007919 */ /* 0x000e220000002500 */
[----:B------:R-:W0:Y:S01]  /*0020*/  LDCU UR4, c[0x0][0x360] ;  /* 0x00006c00ff0477ac */ /* 0x000e220008000800 */
[----:B------:R-:W0:Y:S01]  /*0030*/  S2R R3, SR_TID.X ;  /* 0x0000000000037919 */ /* 0x000e220000002100 */
[----:B------:R-:W1:Y:S01]  /*0040*/  LDCU.64 UR6, c[0x0][0x3b0] ;  /* 0x00007600ff0677ac */ /* 0x000e620008000a00 */
[----:B0-----:R-:W-:Y:S01]  /*0050*/  IMAD R0, R0, UR4, R3 ;  /* 0x0000000400007c24 */ /* 0x001fe2000f8e0203 */
[----:B------:R-:W0:Y:S04]  /*0060*/  LDCU.64 UR4, c[0x0][0x358] ;  /* 0x00006b00ff0477ac */ /* 0x000e280008000a00 */
[----:B------:R-:W-:-:S04]  /*0070*/  SHF.R.U64 R10, R0, 0x5, RZ ;  /* 0x00000005000a7819 */ /* 0x000fc800000012ff */
[C---:B------:R-:W-:Y:S01]  /*0080*/  SHF.L.U64.HI R5, R10.reuse, 0x3, RZ ;  /* 0x000000030a057819 */ /* 0x040fe200000102ff */
[----:B------:R-:W-:-:S05]  /*0090*/  IMAD.SHL.U32 R4, R10, 0x8, RZ ;  /* 0x000000080a047824 */ /* 0x000fca00078e00ff */
[----:B-1----:R-:W-:-:S04]  /*00a0*/  IADD3 R6, P0, PT, R4, UR6, RZ ;  /* 0x0000000604067c10 */ /* 0x002fc8000ff1e0ff */
[----:B------:R-:W-:Y:S01]  /*00b0*/  IADD3.X R7, PT, PT, R5, UR7, RZ, P0, !PT ;  /* 0x0000000705077c10 */ /* 0x000fe200087fe4ff */
[----:B------:R-:W1:Y:S04]  /*00c0*/  LDCU.64 UR6, c[0x0][0x3a8] ;  /* 0x00007500ff0677ac */ /* 0x000e680008000a00 */
[----:B0-----:R-:W2:Y:S04]  /*00d0*/  LDG.E.64 R8, desc[UR4][R6.64+0x8] ;  /* 0x0000080406087981 */ /* 0x001ea8000c1e1b00 */
[----:B------:R-:W2:Y:S01]  /*00e0*/  LDG.E.64 R2, desc[UR4][R6.64] ;  /* 0x0000000406027981 */ /* 0x000ea2000c1e1b00 */
[----:B-1----:R-:W-:-:S02]  /*00f0*/  ISETP.GE.U32.AND P1, PT, R10, UR6, PT ;  /* 0x000000060a007c0c */ /* 0x002fc4000bf26070 */
[----:B--2---:R-:W-:Y:S02]  /*0100*/  IADD3 R15, P0, PT, R8, -R2, RZ ;  /* 0x80000002080f7210 */ /* 0x004fe40007f1e0ff */
[----:B------:R-:W-:-:S03]  /*0110*/  LOP3.LUT R8, R0, 0x1f, RZ, 0xc0, !PT ;  /* 0x0000001f00087812 */ /* 0x000fc600078ec0ff */
[----:B------:R-:W-:Y:S01]  /*0120*/  IMAD.X R12, R9, 0x1, ~R3, P0 ;  /* 0x00000001090c7824 */ /* 0x000fe200000e0e03 */
[----:B------:R-:W-:-:S04]  /*0130*/  ISETP.GE.U32.AND P0, PT, R8, R15, PT ;  /* 0x0000000f0800720c */ /* 0x000fc80003f06070 */
[----:B------:R-:W-:-:S04]  /*0140*/  ISETP.GE.U32.AND.EX P0, PT, RZ, R12, PT, P0 ;  /* 0x0000000cff00720c */ /* 0x000fc80003f06100 */
[----:B------:R-:W-:-:S13]  /*0150*/  ISETP.GE.U32.OR.EX P0, PT, RZ, UR7, P0, P1 ;  /* 0x00000007ff007c0c */ /* 0x000fda0008706510 */
[----:B------:R-:W-:Y:S05]  /*0160*/  @P0 EXIT ;  /* 0x000000000000094d */ /* 0x000fea0003800000 */
[--C-:B------:R-:W-:Y:S01]  /*0170*/  SHF.R.U64 R10, R15, 0x5, R12.reuse ;  /* 0x000000050f0a7819 */ /* 0x100fe2000000120c */
[----:B------:R-:W-:Y:S01]  /*0180*/  IMAD.MOV.U32 R9, RZ, RZ, RZ ;  /* 0x000000ffff097224 */ /* 0x000fe200078e00ff */
[----:B------:R-:W-:Y:S01]  /*0190*/  SHF.R.U32.HI R13, RZ, 0x5, R12 ;  /* 0x00000005ff0d7819 */ /* 0x000fe2000001160c */
[----:B------:R-:W0:Y:S01]  /*01a0*/  LDCU.64 UR10, c[0x0][0x398] ;  /* 0x00007300ff0a77ac */ /* 0x000e220008000a00 */
[----:B------:R-:W-:Y:S01]  /*01b0*/  BSSY.RECONVERGENT B0, `(.L_x_12) ;  /* 0x000012c000007945 */ /* 0x000fe20003800200 */
[----:B------:R-:W-:Y:S01]  /*01c0*/  IMAD.WIDE.U32 R6, R10, R8, R8 ;  /* 0x000000080a067225 */ /* 0x000fe200078e0008 */
[----:B------:R-:W-:-:S03]  /*01d0*/  CS2R R22, SRZ ;  /* 0x0000000000167805 */ /* 0x000fc6000001ff00 */
[----:B------:R-:W-:Y:S01]  /*01e0*/  IMAD R9, R13, R8, R7 ;  /* 0x000000080d097224 */ /* 0x000fe200078e0207 */
[----:B------:R-:W-:-:S04]  /*01f0*/  IADD3 R11, P0, PT, R2, R6, RZ ;  /* 0x00000006020b7210 */ /* 0x000fc80007f1e0ff */
[----:B------:R-:W-:Y:S01]  /*0200*/  IADD3 R10, P1, P2, R10, 0x1, R11 ;  /* 0x000000010a0a7810 */ /* 0x000fe20007a3e00b */
[----:B------:R-:W-:-:S03]  /*0210*/  IMAD.X R27, R3, 0x1, R9, P0 ;  /* 0x00000001031b7824 */ /* 0x000fc600000e0609 */
[----:B------:R-:W-:Y:S02]  /*0220*/  ISETP.GT.U32.AND P0, PT, R10, R15, PT ;  /* 0x0000000f0a00720c */ /* 0x000fe40003f04070 */
[----:B------:R-:W-:-:S04]  /*0230*/  IADD3.X R13, PT, PT, R13, RZ, R27, P1, P2 ;  /* 0x000000ff0d0d7210 */ /* 0x000fc80000fe441b */
[----:B------:R-:W-:-:S04]  /*0240*/  ISETP.GT.U32.AND.EX P0, PT, R13, R12, PT, P0 ;  /* 0x0000000c0d00720c */ /* 0x000fc80003f04100 */
[----:B------:R-:W-:Y:S02]  /*0250*/  SEL R0, R10, R15, P0 ;  /* 0x0000000f0a007207 */ /* 0x000fe40000000000 */
[----:B------:R-:W-:Y:S02]  /*0260*/  SEL R8, R13, R12, P0 ;  /* 0x0000000c0d087207 */ /* 0x000fe40000000000 */
[----:B------:R-:W-:-:S04]  /*0270*/  ISETP.GT.U32.AND P0, PT, R0, R11, PT ;  /* 0x0000000b0000720c */ /* 0x000fc80003f04070 */
[----:B------:R-:W-:-:S13]  /*0280*/  ISETP.GT.U32.AND.EX P0, PT, R8, R27, PT, P0 ;  /* 0x0000001b0800720c */ /* 0x000fda0003f04100 */
[----:B0-----:R-:W-:Y:S05]  /*0290*/  @!P0 BRA `(.L_x_13) ;  /* 0x0000001000748947 */ /* 0x001fea0003800000 */
[CC--:B------:R-:W-:Y:S01]  /*02a0*/  ISETP.GT.U32.AND P0, PT, R15.reuse, R10.reuse, PT ;  /* 0x0000000a0f00720c */ /* 0x0c0fe20003f04070 */
[----:B------:R-:W-:Y:S01]  /*02b0*/  IMAD.MOV.U32 R0, RZ, RZ, R11 ;  /* 0x000000ffff007224 */ /* 0x000fe200078e000b */
[----:B------:R-:W-:Y:S01]  /*02c0*/  BSSY.RECONVERGENT B1, `(.L_x_14) ;  /* 0x000008f000017945 */ /* 0x000fe20003800200 */
[----:B------:R-:W-:Y:S02]  /*02d0*/  CS2R R22, SRZ ;  /* 0x0000000000167805 */ /* 0x000fe4000001ff00 */
[-C--:B------:R-:W-:Y:S02]  /*02e0*/  ISETP.GT.U32.AND.EX P0, PT, R12, R13.reuse, PT, P0 ;  /* 0x0000000d0c00720c */ /* 0x080fe40003f04100 */
[----:B------:R-:W-:Y:S02]  /*02f0*/  IADD3 R11, P1, PT, R0, 0x1, RZ ;  /* 0x00000001000b7810 */ /* 0x000fe40007f3e0ff */
[----:B------:R-:W-:Y:S02]  /*0300*/  SEL R8, R15, R10, P0 ;  /* 0x0000000a0f087207 */ /* 0x000fe40000000000 */
[----:B------:R-:W-:Y:S01]  /*0310*/  SEL R13, R12, R13, P0 ;  /* 0x0000000d0c0d7207 */ /* 0x000fe20000000000 */
[----:B------:R-:W-:Y:S01]  /*0320*/  IMAD.X R10, RZ, RZ, R27, P1 ;  /* 0x000000ffff0a7224 */ /* 0x000fe200008e061b */
[----:B------:R-:W-:-:S04]  /*0330*/  ISETP.GT.U32.AND P0, PT, R8, R11, PT ;  /* 0x0000000b0800720c */ /* 0x000fc80003f04070 */
[----:B------:R-:W-:-:S04]  /*0340*/  ISETP.GT.U32.AND.EX P0, PT, R13, R10, PT, P0 ;  /* 0x0000000a0d00720c */ /* 0x000fc80003f04100 */
[----:B------:R-:W-:Y:S02]  /*0350*/  SEL R11, R8, R11, P0 ;  /* 0x0000000b080b7207 */ /* 0x000fe40000000000 */
[----:B------:R-:W-:Y:S02]  /*0360*/  SEL R10, R13, R10, P0 ;  /* 0x0000000a0d0a7207 */ /* 0x000fe40000000000 */
[----:B------:R-:W-:Y:S02]  /*0370*/  IADD3 R8, P3, P4, R2, R6, -R11 ;  /* 0x0000000602087210 */ /* 0x000fe40007c7e80b */
[----:B------:R-:W-:Y:S02]  /*0380*/  IADD3 R24, P2, PT, R11, -R0, RZ ;  /* 0x800000000b187210 */ /* 0x000fe40007f5e0ff */
[----:B------:R-:W-:Y:S02]  /*0390*/  ISETP.GT.U32.AND P1, PT, R8, -0x10, PT ;  /* 0xfffffff00800780c */ /* 0x000fe40003f24070 */
[----:B------:R-:W-:Y:S01]  /*03a0*/  IADD3.X R8, PT, PT, R3, R9, ~R10, P3, P4 ;  /* 0x0000000903087210 */ /* 0x000fe20001fe8c0a */
[----:B------:R-:W-:Y:S01]  /*03b0*/  IMAD.X R10, R10, 0x1, ~R27, P2 ;  /* 0x000000010a0a7824 */ /* 0x000fe200010e0e1b */
[----:B------:R-:W-:-:S02]  /*03c0*/  LOP3.LUT R25, R24, 0xf, RZ, 0xc0, !PT ;  /* 0x0000000f18197812 */ /* 0x000fc400078ec0ff */
[----:B------:R-:W-:Y:S02]  /*03d0*/  ISETP.GT.U32.AND.EX P1, PT, R8, -0x1, PT, P1 ;  /* 0xffffffff0800780c */ /* 0x000fe40003f24110 */
[----:B------:R-:W-:-:S04]  /*03e0*/  ISETP.NE.U32.AND P0, PT, R25, RZ, PT ;  /* 0x000000ff1900720c */ /* 0x000fc80003f05070 */
[----:B------:R-:W-:-:S07]  /*03f0*/  ISETP.NE.AND.EX P0, PT, RZ, RZ, PT, P0 ;  /* 0x000000ffff00720c */ /* 0x000fce0003f05300 */
[----:B------:R-:W-:Y:S06]  /*0400*/  @P1 BRA `(.L_x_15) ;  /* 0x0000000400e81947 */ /* 0x000fec0003800000 */
[----:B------:R-:W0:Y:S01]  /*0410*/  LDCU.64 UR6, c[0x0][0x388] ;  /* 0x00007100ff0677ac */ /* 0x000e220008000a00 */
[C---:B------:R-:W-:Y:S01]  /*0420*/  IMAD.SHL.U32 R7, R2.reuse, 0x8, RZ ;  /* 0x0000000802077824 */ /* 0x040fe200078e00ff */
[----:B------:R-:W-:Y:S02]  /*0430*/  SHF.L.U64.HI R2, R2, 0x3, R3 ;  /* 0x0000000302027819 */ /* 0x000fe40000010203 */
[----:B------:R-:W-:Y:S01]  /*0440*/  CS2R R22, SRZ ;  /* 0x0000000000167805 */ /* 0x000fe2000001ff00 */
[----:B------:R-:W1:Y:S01]  /*0450*/  LDCU.64 UR8, c[0x0][0x390] ;  /* 0x00007200ff0877ac */ /* 0x000e620008000a00 */
[----:B------:R-:W-:Y:S02]  /*0460*/  LOP3.LUT R3, R24, 0xfffffff0, RZ, 0xc0, !PT ;  /* 0xfffffff018037812 */ /* 0x000fe400078ec0ff */
[----:B------:R-:W-:-:S04]  /*0470*/  LEA R8, P1, R6, R7, 0x3 ;  /* 0x0000000706087211 */ /* 0x000fc800078218ff */
[----:B------:R-:W-:Y:S01]  /*0480*/  LEA.HI.X R9, R6, R2, R9, 0x3, P1 ;  /* 0x0000000206097211 */ /* 0x000fe200008f1c09 */
[----:B------:R-:W-:Y:S01]  /*0490*/  IMAD.MOV.U32 R2, RZ, RZ, R10 ;  /* 0x000000ffff027224 */ /* 0x000fe200078e000a */
[----:B------:R-:W-:-:S05]  /*04a0*/  IADD3 R8, P1, PT, R8, 0x40, RZ ;  /* 0x0000004008087810 */ /* 0x000fca0007f3e0ff */
[----:B------:R-:W-:Y:S01]  /*04b0*/  IMAD.X R9, RZ, RZ, R9, P1 ;  /* 0x000000ffff097224 */ /* 0x000fe200008e0609 */
[C---:B0-----:R-:W-:Y:S02]  /*04c0*/  IADD3 R6, P1, PT, R8.reuse, UR6, RZ ;  /* 0x0000000608067c10 */ /* 0x041fe4000ff3e0ff */
[----:B-1----:R-:W-:Y:S02]  /*04d0*/  IADD3 R8, P2, PT, R8, UR8, RZ ;  /* 0x0000000808087c10 */ /* 0x002fe4000ff5e0ff */
[C---:B------:R-:W-:Y:S02]  /*04e0*/  IADD3.X R7, PT, PT, R9.reuse, UR7, RZ, P1, !PT ;  /* 0x0000000709077c10 */ /* 0x040fe40008ffe4ff */
[----:B------:R-:W-:-:S09]  /*04f0*/  IADD3.X R9, PT, PT, R9, UR9, RZ, P2, !PT ;  /* 0x0000000909097c10 */ /* 0x000fd200097fe4ff */
.L_x_16:
[----:B------:R-:W2:Y:S04]  /*0500*/  LDG.E.64 R12, desc[UR4][R6.64+-0x40] ;  /* 0xffffc004060c7981 */ /* 0x000ea8000c1e1b00 */
[----:B------:R-:W3:Y:S04]  /*0510*/  LDG.E.64 R10, desc[UR4][R6.64+-0x38] ;  /* 0xffffc804060a7981 */ /* 0x000ee8000c1e1b00 */
[----:B------:R-:W4:Y:S04]  /*0520*/  LDG.E.64 R14, desc[UR4][R8.64+-0x40] ;  /* 0xffffc004080e7981 */ /* 0x000f28000c1e1b00 */
[----:B------:R-:W5:Y:S01]  /*0530*/  LDG.E.64 R16, desc[UR4][R8.64+-0x38] ;  /* 0xffffc80408107981 */ /* 0x000f62000c1e1b00 */
[----:B--2---:R-:W-:-:S04]  /*0540*/  LEA R28, P1, R12, UR10, 0x3 ;  /* 0x0000000a0c1c7c11 */ /* 0x004fc8000f8218ff */
[----:B------:R-:W-:Y:S02]  /*0550*/  LEA.HI.X R29, R12, UR11, R13, 0x3, P1 ;  /* 0x0000000b0c1d7c11 */ /* 0x000fe400088f1c0d */
[----:B------:R-:W2:Y:S04]  /*0560*/  LDG.E.64 R12, desc[UR4][R6.64+-0x30] ;  /* 0xffffd004060c7981 */ /* 0x000ea8000c1e1b00 */
[----:B------:R-:W4:Y:S01]  /*0570*/  LDG.E.64 R20, desc[UR4][R28.64] ;  /* 0x000000041c147981 */ /* 0x000f22000c1e1b00 */
[----:B---3--:R-:W-:-:S04]  /*0580*/  LEA R18, P1, R10, UR10, 0x3 ;  /* 0x0000000a0a127c11 */ /* 0x008fc8000f8218ff */
[----:B------:R-:W-:Y:S02]  /*0590*/  LEA.HI.X R19, R10, UR11, R11, 0x3, P1 ;  /* 0x0000000b0a137c11 */ /* 0x000fe400088f1c0b */
[----:B------:R-:W3:Y:S04]  /*05a0*/  LDG.E.64 R10, desc[UR4][R6.64+-0x28] ;  /* 0xffffd804060a7981 */ /* 0x000ee8000c1e1b00 */
[----:B------:R-:W5:Y:S01]  /*05b0*/  LDG.E.64 R18, desc[UR4][R18.64] ;  /* 0x0000000412127981 */ /* 0x000f62000c1e1b00 */
[----:B----4-:R-:W-:Y:S01]  /*05c0*/  DFMA R20, R14, R20, R22 ;  /* 0x000000140e14722b */ /* 0x010fe20000000016 */
[C---:B--2---:R-:W-:Y:S02]  /*05d0*/  LEA R22, P1, R12.reuse, UR10, 0x3 ;  /* 0x0000000a0c167c11 */ /* 0x044fe4000f8218ff */
[----:B------:R-:W2:Y:S02]  /*05e0*/  LDG.E.64 R14, desc[UR4][R8.64+-0x30] ;  /* 0xffffd004080e7981 */ /* 0x000ea4000c1e1b00 */
[----:B------:R-:W-:-:S02]  /*05f0*/  LEA.HI.X R23, R12, UR11, R13, 0x3, P1 ;  /* 0x0000000b0c177c11 */ /* 0x000fc400088f1c0d */
[----:B------:R-:W4:Y:S04]  /*0600*/  LDG.E.64 R12, desc[UR4][R6.64+-0x20] ;  /* 0xffffe004060c7981 */ /* 0x000f28000c1e1b00 */
[----:B------:R-:W2:Y:S01]  /*0610*/  LDG.E.64 R22, desc[UR4][R22.64] ;  /* 0x0000000416167981 */ /* 0x000ea2000c1e1b00 */
[----:B---3--:R-:W-:-:S04]  /*0620*/  LEA R28, P1, R10, UR10, 0x3 ;  /* 0x0000000a0a1c7c11 */ /* 0x008fc8000f8218ff */
[----:B------:R-:W-:Y:S01]  /*0630*/  LEA.HI.X R29, R10, UR11, R11, 0x3, P1 ;  /* 0x0000000b0a1d7c11 */ /* 0x000fe200088f1c0b */
[----:B-----5:R-:W-:Y:S01]  /*0640*/  DFMA R18, R16, R18, R20 ;  /* 0x000000121012722b */ /* 0x020fe20000000014 */
        /* <DEDUP_REMOVED lines=70> */
[----:B------:R0:W4:Y:S04]  /*0ab0*/  LDG.E.64 R10, desc[UR4][R8.64+0x38] ;  /* 0x00003804080a7981 */ /* 0x000128000c1e1b00 */
[----:B------:R-:W4:Y:S01]  /*0ac0*/  LDG.E.64 R18, desc[UR4][R18.64] ;  /* 0x0000000412127981 */ /* 0x000f22000c1e1b00 */
[----:B------:R-:W-:-:S04]  /*0ad0*/  IADD3 R3, P1, PT, R3, -0x10, RZ ;  /* 0xfffffff003037810 */ /* 0x000fc80007f3e0ff */
[----:B------:R-:W-:Y:S02]  /*0ae0*/  IADD3.X R2, PT, PT, R2, -0x1, RZ, P1, !PT ;  /* 0xffffffff02027810 */ /* 0x000fe40000ffe4ff */
[----:B------:R-:W-:-:S04]  /*0af0*/  ISETP.NE.U32.AND P1, PT, R3, RZ, PT ;  /* 0x000000ff0300720c */ /* 0x000fc80003f25070 */
[----:B------:R-:W-:Y:S02]  /*0b00*/  ISETP.NE.AND.EX P1, PT, R2, RZ, PT, P1 ;  /* 0x000000ff0200720c */ /* 0x000fe40003f25310 */
[----:B------:R-:W-:Y:S02]  /*0b10*/  IADD3 R0, P2, PT, R0, 0x10, RZ ;  /* 0x0000001000007810 */ /* 0x000fe40007f5e0ff */
[----:B------:R-:W-:Y:S02]  /*0b20*/  IADD3 R6, P3, PT, R6, 0x80, RZ ;  /* 0x0000008006067810 */ /* 0x000fe40007f7e0ff */
[----:B0-----:R-:W-:Y:S01]  /*0b30*/  IADD3 R8, P4, PT, R8, 0x80, RZ ;  /* 0x0000008008087810 */ /* 0x001fe20007f9e0ff */
[----:B------:R-:W-:Y:S02]  /*0b40*/  IMAD.X R27, RZ, RZ, R27, P2 ;  /* 0x000000ffff1b7224 */ /* 0x000fe400010e061b */
[----:B------:R-:W-:Y:S02]  /*0b50*/  IMAD.X R7, RZ, RZ, R7, P3 ;  /* 0x000000ffff077224 */ /* 0x000fe400018e0607 */
[----:B------:R-:W-:Y:S01]  /*0b60*/  IMAD.X R9, RZ, RZ, R9, P4 ;  /* 0x000000ffff097224 */ /* 0x000fe200020e0609 */
[----:B---3--:R-:W-:-:S08]  /*0b70*/  DFMA R12, R14, R16, R12 ;  /* 0x000000100e0c722b */ /* 0x008fd0000000000c */
[----:B--2---:R-:W-:-:S08]  /*0b80*/  DFMA R22, R22, R20, R12 ;  /* 0x000000141616722b */ /* 0x004fd0000000000c */
[----:B----4-:R-:W-:Y:S01]  /*0b90*/  DFMA R22, R10, R18, R22 ;  /* 0x000000120a16722b */ /* 0x010fe20000000016 */
[----:B------:R-:W-:Y:S10]  /*0ba0*/  @P1 BRA `(.L_x_16) ;  /* 0xfffffff800541947 */ /* 0x000ff4000383ffff */
.L_x_15:
[----:B------:R-:W-:Y:S05]  /*0bb0*/  BSYNC.RECONVERGENT B1 ;  /* 0x0000000000017941 */ /* 0x000fea0003800200 */
.L_x_14:
        /* <DEDUP_REMOVED lines=66> */
.L_x_18:
[----:B------:R-:W-:Y:S05]  /*0fe0*/  BSYNC.RECONVERGENT B1 ;  /* 0x0000000000017941 */ /* 0x000fea0003800200 */
.L_x_17:
        /* <DEDUP_REMOVED lines=17> */
[----:B------:R4:W5:Y:S01]  /*1100*/  LDG.E.64 R18, desc[UR4][R20.64+0x18] ;  /* 0x0000180414127981 */ /* 0x000962000c1e1b00 */
[----:B-1----:R-:W-:-:S04]  /*1110*/  IADD3 R16, P1, PT, R16, UR12, RZ ;  /* 0x0000000c10107c10 */ /* 0x002fc8000ff3e0ff */
[----:B------:R-:W-:-:S05]  /*1120*/  IADD3.X R17, PT, PT, R10, UR13, RZ, P1, !PT ;  /* 0x0000000d0a117c10 */ /* 0x000fca0008ffe4ff */
[----:B------:R-:W5:Y:S01]  /*1130*/  LDG.E.64 R12, desc[UR4][R16.64] ;  /* 0x00000004100c7981 */ /* 0x000f62000c1e1b00 */
[----:B--2---:R-:W-:-:S04]  /*1140*/  LEA R14, P2, R8, UR14, 0x3 ;  /* 0x0000000e080e7c11 */ /* 0x004fc8000f8418ff */
[----:B------:R-:W-:Y:S02]  /*1150*/  LEA.HI.X R15, R8, UR15, R9, 0x3, P2 ;  /* 0x0000000f080f7c11 */ /* 0x000fe400090f1c09 */
[C---:B---3--:R-:W-:Y:S01]  /*1160*/  LEA R10, P1, R6.reuse, UR14, 0x3 ;  /* 0x0000000e060a7c11 */ /* 0x048fe2000f8218ff */
[----:B------:R-:W2:Y:S04]  /*1170*/  LDG.E.64 R8, desc[UR4][R16.64+0x8] ;  /* 0x0000080410087981 */ /* 0x000ea8000c1e1b00 */
[----:B------:R-:W3:Y:S01]  /*1180*/  LDG.E.64 R14, desc[UR4][R14.64] ;  /* 0x000000040e0e7981 */ /* 0x000ee2000c1e1b00 */
[----:B------:R-:W-:Y:S02]  /*1190*/  LEA.HI.X R11, R6, UR15, R7, 0x3, P1 ;  /* 0x0000000f060b7c11 */ /* 0x000fe400088f1c07 */
[C---:B----4-:R-:W-:Y:S01]  /*11a0*/  LEA R20, P1, R2.reuse, UR14, 0x3 ;  /* 0x0000000e02147c11 */ /* 0x050fe2000f8218ff */
[----:B------:R-:W4:Y:S04]  /*11b0*/  LDG.E.64 R6, desc[UR4][R16.64+0x10] ;  /* 0x0000100410067981 */ /* 0x000f28000c1e1b00 */
[----:B------:R-:W2:Y:S01]  /*11c0*/  LDG.E.64 R10, desc[UR4][R10.64] ;  /* 0x000000040a0a7981 */ /* 0x000ea2000c1e1b00 */
        /* <DEDUP_REMOVED lines=8> */
[----:B---3--:R-:W-:-:S08]  /*1250*/  DFMA R12, R12, R14, R22 ;  /* 0x0000000e0c0c722b */ /* 0x008fd00000000016 */
[----:B--2---:R-:W-:-:S08]  /*1260*/  DFMA R8, R8, R10, R12 ;  /* 0x0000000a0808722b */ /* 0x004fd0000000000c */
[----:B----4-:R-:W-:-:S08]  /*1270*/  DFMA R6, R6, R20, R8 ;  /* 0x000000140606722b */ /* 0x010fd00000000008 */
[----:B-----5:R-:W-:-:S11]  /*1280*/  DFMA R22, R18, R2, R6 ;  /* 0x000000021216722b */ /* 0x020fd60000000006 */
.L_x_20:
[----:B------:R-:W-:Y:S05]  /*1290*/  BSYNC.RECONVERGENT B1 ;  /* 0x0000000000017941 */ /* 0x000fea0003800200 */
.L_x_19:
[----:B------:R-:W-:Y:S05]  /*12a0*/  @!P0 BRA `(.L_x_13) ;  /* 0x0000000000708947 */ /* 0x000fea0003800000 */
[----:B------:R-:W0:Y:S01]  /*12b0*/  LDCU.64 UR6, c[0x0][0x388] ;  /* 0x00007100ff0677ac */ /* 0x000e220008000a00 */
[C---:B------:R-:W-:Y:S01]  /*12c0*/  IMAD.SHL.U32 R10, R0.reuse, 0x8, RZ ;  /* 0x00000008000a7824 */ /* 0x040fe200078e00ff */
[----:B------:R-:W-:Y:S01]  /*12d0*/  IADD3 R24, P2, PT, RZ, -R24, RZ ;  /* 0x80000018ff187210 */ /* 0x000fe20007f5e0ff */
[----:B------:R-:W1:Y:S01]  /*12e0*/  LDCU.64 UR8, c[0x0][0x390] ;  /* 0x00007200ff0877ac */ /* 0x000e620008000a00 */
[----:B------:R-:W-:-:S03]  /*12f0*/  SHF.L.U64.HI R11, R0, 0x3, R27 ;  /* 0x00000003000b7819 */ /* 0x000fc6000001021b */
[----:B------:R-:W-:Y:S01]  /*1300*/  IMAD.X R0, RZ, RZ, -0x1, P2 ;  /* 0xffffffffff007424 */ /* 0x000fe200010e06ff */
[C---:B0-----:R-:W-:Y:S02]  /*1310*/  IADD3 R8, P0, PT, R10.reuse, UR6, RZ ;  /* 0x000000060a087c10 */ /* 0x041fe4000ff1e0ff */
[----:B-1----:R-:W-:Y:S02]  /*1320*/  IADD3 R10, P1, PT, R10, UR8, RZ ;  /* 0x000000080a0a7c10 */ /* 0x002fe4000ff3e0ff */
[C---:B------:R-:W-:Y:S02]  /*1330*/  IADD3.X R9, PT, PT, R11.reuse, UR7, RZ, P0, !PT ;  /* 0x000000070b097c10 */ /* 0x040fe400087fe4ff */
[----:B------:R-:W-:-:S09]  /*1340*/  IADD3.X R11, PT, PT, R11, UR9, RZ, P1, !PT ;  /* 0x000000090b0b7c10 */ /* 0x000fd20008ffe4ff */
.L_x_21:
        /* <DEDUP_REMOVED lines=8> */
[----:B------:R-:W-:-:S05]  /*13d0*/  IADD3 R24, P0, PT, R24, 0x1, RZ ;  /* 0x0000000118187810 */ /* 0x000fca0007f1e0ff */
[----:B------:R-:W-:Y:S01]  /*13e0*/  IMAD.X R0, RZ, RZ, R0, P0 ;  /* 0x000000ffff007224 */ /* 0x000fe200000e0600 */
        /* <DEDUP_REMOVED lines=8> */
.L_x_13:
[----:B------:R-:W-:Y:S05]  /*1470*/  BSYNC.RECONVERGENT B0 ;  /* 0x0000000000007941 */ /* 0x000fea0003800200 */
.L_x_12:
[----:B------:R-:W0:Y:S02]  /*1480*/  LDCU.64 UR6, c[0x0][0x3a0] ;  /* 0x00007400ff0677ac */ /* 0x000e240008000a00 */
[----:B0-----:R-:W-:-:S04]  /*1490*/  IADD3 R4, P0, PT, R4, UR6, RZ ;  /* 0x0000000604047c10 */ /* 0x001fc8000ff1e0ff */
[----:B------:R-:W-:-:S05]  /*14a0*/  IADD3.X R5, PT, PT, R5, UR7, RZ, P0, !PT ;  /* 0x0000000705057c10 */ /* 0x000fca00087fe4ff */
[----:B------:R-:W2:Y:S02]  /*14b0*/  LDG.E.64 R2, desc[UR4][R4.64] ;  /* 0x0000000404027981 */ /* 0x000ea4000c1e1b00 */
[----:B--2---:R-:W-:-:S07]  /*14c0*/  DADD R2, R2, R22 ;  /* 0x0000000002027229 */ /* 0x004fce0000000016 */
[----:B------:R-:W-:Y:S01]  /*14d0*/  STG.E.64 desc[UR4][R4.64], R2 ;  /* 0x0000000204007986 */ /* 0x000fe2000c101b04 */
[----:B------:R-:W-:Y:S05]  /*14e0*/  EXIT ;  /* 0x000000000000794d */ /* 0x000fea0003800000 */
.L_x_22:
        /* <DEDUP_REMOVED lines=9> */
.L_x_36:


//--------------------- .text._Z15row_with_stridePKmS0_PKdS2_PdmS0_ --------------------------
	.section	.text._Z15row_with_stridePKmS0_PKdS2_PdmS0_,"ax",@progbits
	.align	128
        .global         _Z15row_with_stridePKmS0_PKdS2_PdmS0_
        .type           _Z15row_with_stridePKmS0_PKdS2_PdmS0_,@function
        .size           _Z15row_with_stridePKmS0_PKdS2_PdmS0_,(.L_x_37 - _Z15row_with_stridePKmS0_PKdS2_PdmS0_)
        .other          _Z15row_with_stridePKmS0_PKdS2_PdmS0_,@"STO_CUDA_ENTRY STV_DEFAULT"
_Z15row_with_stridePKmS0_PKdS2_PdmS0_:
.text._Z15row_with_stridePKmS0_PKdS2_PdmS0_:
[----:B------:R-:W-:Y:S01]  /*0000*/  LDC R1, c[0x0][0x37c] ;  /* 0x0000df00ff017b82 */ /* 0x000fe20000000800 */
[----:B------:R-:W0:Y:S01]  /*0010*/  S2R R0, SR_CTAID.X ;  /* 0x0000000000007919 */ /* 0x000e220000002500 */
[----:B------:R-:W0:Y:S01]  /*0020*/  LDCU UR4, c[0x0][0x360] ;  /* 0x00006c00ff0477ac */ /* 0x000e220008000800 */
[----:B------:R-:W0:Y:S01]  /*0030*/  S2R R3, SR_TID.X ;  /* 0x0000000000037919 */ /* 0x000e220000002100 */
[----:B------:R-:W1:Y:S01]  /*0040*/  LDCU.64 UR6, c[0x0][0x3a8] ;  /* 0x00007500ff0677ac */ /* 0x000e620008000a00 */
[----:B0-----:R-:W-:-:S05]  /*0050*/  IMAD R0, R0, UR4, R3 ;  /* 0x0000000400007c24 */ /* 0x001fca000f8e0203 */
[----:B------:R-:W-:-:S04]  /*0060*/  SHF.R.U64 R5, R0, 0x5, RZ ;  /* 0x0000000500057819 */ /* 0x000fc800000012ff */
[----:B-1----:R-:W-:-:S04]  /*0070*/  ISETP.GE.U32.AND P0, PT, R5, UR6, PT ;  /* 0x0000000605007c0c */ /* 0x002fc8000bf06070 */
[----:B------:R-:W-:-:S13]  /*0080*/  ISETP.GE.U32.AND.EX P0, PT, RZ, UR7, PT, P0 ;  /* 0x00000007ff007c0c */ /* 0x000fda000bf06100 */
[----:B------:R-:W-:Y:S05]  /*0090*/  @P0 EXIT ;  /* 0x000000000000094d */ /* 0x000fea0003800000 */
[----:B------:R-:W0:Y:S01]  /*00a0*/  LDCU.64 UR6, c[0x0][0x3b0] ;  /* 0x00007600ff0677ac */ /* 0x000e220008000a00 */
[C---:B------:R-:W-:Y:S01]  /*00b0*/  IMAD.SHL.U32 R4, R5.reuse, 0x8, RZ ;  /* 0x0000000805047824 */ /* 0x040fe200078e00ff */
[----:B------:R-:W-:Y:S01]  /*00c0*/  SHF.L.U64.HI R5, R5, 0x3, RZ ;  /* 0x0000000305057819 */ /* 0x000fe200000102ff */
[----:B------:R-:W1:Y:S01]  /*00d0*/  LDCU.64 UR4, c[0x0][0x358] ;  /* 0x00006b00ff0477ac */ /* 0x000e620008000a00 */
[----:B------:R-:W-:Y:S01]  /*00e0*/  LOP3.LUT R13, R0, 0x1f, RZ, 0xc0, !PT ;  /* 0x0000001f000d7812 */ /* 0x000fe200078ec0ff */
[----:B------:R-:W2:Y:S01]  /*00f0*/  LDCU.64 UR10, c[0x0][0x398] ;  /* 0x00007300ff0a77ac */ /* 0x000ea20008000a00 */
[----:B0-----:R-:W-:-:S04]  /*0100*/  IADD3 R8, P0, PT, R4, UR6, RZ ;  /* 0x0000000604087c10 */ /* 0x001fc8000ff1e0ff */
[----:B------:R-:W-:-:S05]  /*0110*/  IADD3.X R9, PT, PT, R5, UR7, RZ, P0, !PT ;  /* 0x0000000705097c10 */ /* 0x000fca00087fe4ff */
[----:B-1----:R-:W3:Y:S04]  /*0120*/  LDG.E.64 R6, desc[UR4][R8.64] ;  /* 0x0000000408067981 */ /* 0x002ee8000c1e1b00 */
[----:B------:R-:W4:Y:S01]  /*0130*/  LDG.E.64 R2, desc[UR4][R8.64+0x8] ;  /* 0x0000080408027981 */ /* 0x000f22000c1e1b00 */
[----:B------:R-:W-:Y:S01]  /*0140*/  BSSY.RECONVERGENT B0, `(.L_x_23) ;  /* 0x0000120000007945 */ /* 0x000fe20003800200 */
[----:B------:R-:W-:Y:S02]  /*0150*/  CS2R R22, SRZ ;  /* 0x0000000000167805 */ /* 0x000fe4000001ff00 */
[----:B---3--:R-:W-:-:S05]  /*0160*/  IADD3 R0, P0, PT, R6, R13, RZ ;  /* 0x0000000d06007210 */ /* 0x008fca0007f1e0ff */
[----:B------:R-:W-:Y:S01]  /*0170*/  IMAD.X R27, RZ, RZ, R7, P0 ;  /* 0x000000ffff1b7224 */ /* 0x000fe200000e0607 */
[----:B----4-:R-:W-:-:S04]  /*0180*/  ISETP.GE.U32.AND P0, PT, R0, R2, PT ;  /* 0x000000020000720c */ /* 0x010fc80003f06070 */
[----:B------:R-:W-:-:S13]  /*0190*/  ISETP.GE.U32.AND.EX P0, PT, R27, R3, PT, P0 ;  /* 0x000000031b00720c */ /* 0x000fda0003f06100 */
[----:B--2---:R-:W-:Y:S05]  /*01a0*/  @P0 BRA `(.L_x_24) ;  /* 0x0000001000640947 */ /* 0x004fea0003800000 */
[----:B------:R-:W-:Y:S01]  /*01b0*/  IADD3 R9, P1, PT, R0, 0x20, RZ ;  /* 0x0000002000097810 */ /* 0x000fe20007f3e0ff */
[----:B------:R-:W-:Y:S01]  /*01c0*/  BSSY.RECONVERGENT B1, `(.L_x_25) ;  /* 0x000008c000017945 */ /* 0x000fe20003800200 */
[----:B------:R-:W-:Y:S02]  /*01d0*/  LOP3.LUT R6, RZ, R6, RZ, 0x33, !PT ;  /* 0x00000006ff067212 */ /* 0x000fe400078e33ff */
[----:B------:R-:W-:Y:S02]  /*01e0*/  CS2R R22, SRZ ;  /* 0x0000000000167805 */ /* 0x000fe4000001ff00 */
[----:B------:R-:W-:Y:S01]  /*01f0*/  ISETP.GT.U32.AND P0, PT, R2, R9, PT ;  /* 0x000000090200720c */ /* 0x000fe20003f04070 */
[----:B------:R-:W-:Y:S01]  /*0200*/  IMAD.X R11, RZ, RZ, R27, P1 ;  /* 0x000000ffff0b7224 */ /* 0x000fe200008e061b */
[----:B------:R-:W-:-:S04]  /*0210*/  LOP3.LUT R7, RZ, R7, RZ, 0x33, !PT ;  /* 0x00000007ff077212 */ /* 0x000fc800078e33ff */
[----:B------:R-:W-:-:S04]  /*0220*/  ISETP.GT.U32.AND.EX P0, PT, R3, R11, PT, P0 ;  /* 0x0000000b0300720c */ /* 0x000fc80003f04100 */
[----:B------:R-:W-:Y:S02]  /*0230*/  SEL R9, R2, R9, P0 ;  /* 0x0000000902097207 */ /* 0x000fe40000000000 */
[----:B------:R-:W-:Y:S02]  /*0240*/  SEL R8, R3, R11, P0 ;  /* 0x0000000b03087207 */ /* 0x000fe40000000000 */
[----:B------:R-:W-:-:S04]  /*0250*/  IADD3 R2, P0, P1, -R13, R9, R6 ;  /* 0x000000090d027210 */ /* 0x000fc8000791e106 */
[----:B------:R-:W-:Y:S02]  /*0260*/  IADD3.X R3, PT, PT, R8, -0x1, R7, P0, P1 ;  /* 0xffffffff08037810 */ /* 0x000fe400007e2407 */
[C---:B------:R-:W-:Y:S02]  /*0270*/  ISETP.GE.U32.AND P1, PT, R2.reuse, 0x1e0, PT ;  /* 0x000001e00200780c */ /* 0x040fe40003f26070 */
[----:B------:R-:W-:Y:S02]  /*0280*/  SHF.R.U64 R24, R2, 0x5, R3 ;  /* 0x0000000502187819 */ /* 0x000fe40000001203 */
[----:B------:R-:W-:Y:S02]  /*0290*/  ISETP.GE.U32.AND.EX P1, PT, R3, RZ, PT, P1 ;  /* 0x000000ff0300720c */ /* 0x000fe40003f26110 */
[----:B------:R-:W-:-:S04]  /*02a0*/  IADD3 R24, P2, PT, R24, 0x1, RZ ;  /* 0x0000000118187810 */ /* 0x000fc80007f5e0ff */
[----:B------:R-:W-:Y:S02]  /*02b0*/  LOP3.LUT R25, R24, 0xf, RZ, 0xc0, !PT ;  /* 0x0000000f18197812 */ /* 0x000fe400078ec0ff */
[----:B------:R-:W-:Y:S02]  /*02c0*/  LEA.HI.X R2, R3, RZ, RZ, 0x1b, P2 ;  /* 0x000000ff03027211 */ /* 0x000fe400010fdcff */
[----:B------:R-:W-:-:S04]  /*02d0*/  ISETP.NE.U32.AND P0, PT, R25, RZ, PT ;  /* 0x000000ff1900720c */ /* 0x000fc80003f05070 */
[----:B------:R-:W-:Y:S01]  /*02e0*/  ISETP.NE.AND.EX P0, PT, RZ, RZ, PT, P0 ;  /* 0x000000ffff00720c */ /* 0x000fe20003f05300 */
[----:B------:R-:W-:-:S12]  /*02f0*/  @!P1 BRA `(.L_x_26) ;  /* 0x0000000400e09947 */ /* 0x000fd80003800000 */
[----:B------:R-:W0:Y:S01]  /*0300*/  LDCU.64 UR6, c[0x0][0x390] ;  /* 0x00007200ff0677ac */ /* 0x000e220008000a00 */
[----:B------:R-:W-:Y:S02]  /*0310*/  LEA R6, P1, R0, 0x800, 0x3 ;  /* 0x0000080000067811 */ /* 0x000fe400078218ff */
[----:B------:R-:W-:Y:S02]  /*0320*/  CS2R R22, SRZ ;  /* 0x0000000000167805 */ /* 0x000fe4000001ff00 */
[----:B------:R-:W-:Y:S01]  /*0330*/  LOP3.LUT R2, R2, 0xfffffff, RZ, 0xc0, !PT ;  /* 0x0fffffff02027812 */ /* 0x000fe200078ec0ff */
[----:B------:R-:W1:Y:S01]  /*0340*/  LDCU.64 UR8, c[0x0][0x388] ;  /* 0x00007100ff0877ac */ /* 0x000e620008000a00 */
[----:B------:R-:W-:Y:S02]  /*0350*/  LEA.HI.X R7, R0, RZ, R27, 0x3, P1 ;  /* 0x000000ff00077211 */ /* 0x000fe400008f1c1b */
[----:B------:R-:W-:Y:S02]  /*0360*/  LOP3.LUT R3, R24, 0xfffffff0, RZ, 0xc0, !PT ;  /* 0xfffffff018037812 */ /* 0x000fe400078ec0ff */
[----:B0-----:R-:W-:-:S02]  /*0370*/  IADD3 R12, P2, PT, R6, UR6, RZ ;  /* 0x00000006060c7c10 */ /* 0x001fc4000ff5e0ff */
[----:B-1----:R-:W-:Y:S02]  /*0380*/  IADD3 R6, P1, PT, R6, UR8, RZ ;  /* 0x0000000806067c10 */ /* 0x002fe4000ff3e0ff */
[C---:B------:R-:W-:Y:S02]  /*0390*/  IADD3.X R13, PT, PT, R7.reuse, UR7, RZ, P2, !PT ;  /* 0x00000007070d7c10 */ /* 0x040fe400097fe4ff */
[----:B------:R-:W-:-:S09]  /*03a0*/  IADD3.X R7, PT, PT, R7, UR9, RZ, P1, !PT ;  /* 0x0000000907077c10 */ /* 0x000fd20008ffe4ff */
.L_x_27:
        /* <DEDUP_REMOVED lines=109> */
.L_x_26:
[----:B------:R-:W-:Y:S05]  /*0a80*/  BSYNC.RECONVERGENT B1 ;  /* 0x0000000000017941 */ /* 0x000fea0003800200 */
.L_x_25:
        /* <DEDUP_REMOVED lines=66> */
.L_x_29:
[----:B------:R-:W-:Y:S05]  /*0eb0*/  BSYNC.RECONVERGENT B1 ;  /* 0x0000000000017941 */ /* 0x000fea0003800200 */
.L_x_28:
        /* <DEDUP_REMOVED lines=42> */
.L_x_31:
[----:B------:R-:W-:Y:S05]  /*1160*/  BSYNC.RECONVERGENT B1 ;  /* 0x0000000000017941 */ /* 0x000fea0003800200 */
.L_x_30:
        /* <DEDUP_REMOVED lines=11> */
.L_x_32:
        /* <DEDUP_REMOVED lines=18> */
.L_x_24:
[----:B------:R-:W-:Y:S05]  /*1340*/  BSYNC.RECONVERGENT B0 ;  /* 0x0000000000007941 */ /* 0x000fea0003800200 */
.L_x_23:
[----:B------:R-:W0:Y:S02]  /*1350*/  LDCU.64 UR6, c[0x0][0x3a0] ;  /* 0x00007400ff0677ac */ /* 0x000e240008000a00 */
[----:B0-----:R-:W-:-:S04]  /*1360*/  IADD3 R4, P0, PT, R4, UR6, RZ ;  /* 0x0000000604047c10 */ /* 0x001fc8000ff1e0ff */
[----:B------:R-:W-:-:S05]  /*1370*/  IADD3.X R5, PT, PT, R5, UR7, RZ, P0, !PT ;  /* 0x0000000705057c10 */ /* 0x000fca00087fe4ff */
[----:B------:R-:W-:Y:S01]  /*1380*/  STG.E.64 desc[UR4][R4.64], R22 ;  /* 0x0000001604007986 */ /* 0x000fe2000c101b04 */
[----:B------:R-:W-:Y:S05]  /*1390*/  EXIT ;  /* 0x000000000000794d */ /* 0x000fea0003800000 */
.L_x_33:
        /* <DEDUP_REMOVED lines=14> */
.L_x_37:


//--------------------- .nv.shared.reserved.0     --------------------------
	.section	.nv.shared.reserved.0,"aw",@nobits
	.weak		__nv_reservedSMEM_offset_0_alias
	.size		__nv_reservedSMEM_offset_0_alias, 0, 64
	.other		__nv_reservedSMEM_offset_0_alias,@"STO_CUDA_RESERVED_SHARED STV_DEFAULT"
__nv_reservedSMEM_offset_0_alias:
	.zero		0
	.zero		64


//--------------------- .nv.constant0._Z20test_coo_spmv_kernelPKmS0_PKdS2_Pdm --------------------------
	.section	.nv.constant0._Z20test_coo_spmv_kernelPKmS0_PKdS2_Pdm,"a",@progbits
	.sectionflags	@""
	.align	4
.nv.constant0._Z20test_coo_spmv_kernelPKmS0_PKdS2_Pdm:
	.zero		944


//--------------------- .nv.constant0._Z10entire_rowPKmS0_PKdS2_PdmS0_ --------------------------
	.section	.nv.constant0._Z10entire_rowPKmS0_PKdS2_PdmS0_,"a",@progbits
	.sectionflags	@""
	.align	4
.nv.constant0._Z10entire_rowPKmS0_PKdS2_PdmS0_:
	.zero		952


//--------------------- .nv.constant0._Z19row_with_sequentialPKmS0_PKdS2_PdmS0_ --------------------------
	.section	.nv.constant0._Z19row_with_sequentialPKmS0_PKdS2_PdmS0_,"a",@progbits
	.sectionflags	@""
	.align	4
.nv.constant0._Z19row_with_sequentialPKmS0_PKdS2_PdmS0_:
	.zero		952


//--------------------- .nv.constant0._Z15row_with_stridePKmS0_PKdS2_PdmS0_ --------------------------
	.section	.nv.constant0._Z15row_with_stridePKmS0_PKdS2_PdmS0_,"a",@progbits
	.sectionflags	@""
	.align	4
.nv.constant0._Z15row_with_stridePKmS0_PKdS2_PdmS0_:
	.zero		952


//--------------------- SYMBOLS --------------------------

	.type		.nv.reservedSmem.offset0,@object
	.size		.nv.reservedSmem.offset0,0x4
